	.target	sm_90a

	.elftype	@"ET_EXEC"


//--------------------- .note.nv.tkinfo           --------------------------
	.section	.note.nv.tkinfo,"",@"SHT_NOTE"
	.sectionflags	@"SHF_NOTE_NV_TKINFO"
	.tkinfo
        /*0018*/ 	.word	0x00000002
        /*0030*/ 	.string	""
        /*0030*/ 	.string	"ptxas"
        /*0030*/ 	.string	"Cuda compilation tools, release 13.0, V13.0.88"
        /*0030*/ 	.string	"Build cuda_13.0.r13.0/compiler.36424714_0"
        /*0030*/ 	.string	"-arch sm_90a -m 64 "



//--------------------- .note.nv.cuinfo           --------------------------
	.section	.note.nv.cuinfo,"",@"SHT_NOTE"
	.sectionflags	@"SHF_NOTE_NV_CUINFO"
        /*0018*/ 	.short	0x0002
        /*001a*/ 	.short	0x005a
        /*001c*/ 	.short	0x0082
	.zero		2


//--------------------- .nv.info                  --------------------------
	.section	.nv.info,"",@"SHT_CUDA_INFO"
	.align	4


	//----- nvinfo : EIATTR_REGCOUNT
	.align		4
        /*0000*/ 	.byte	0x04, 0x2f
        /*0002*/ 	.short	(.L_15 - .L_14)
	.align		4
.L_14:
        /*0004*/ 	.word	index@(_ZN7cutlass13device_kernelINS_4gemm6kernel13GemmUniversalIN4cute5tupleIJiiiiEEENS1_10collective13CollectiveMmaINS1_34MainloopSm90TmaGmmaWarpSpecializedILi5ENS5_IJNS4_1CILi2EEESB_NSA_ILi1EEEEEENS1_32KernelTmaWarpSpecializedPingpongEEENS5_IJNSA_ILi64EEESG_NSA_ILi32EEEEEEaNS5_IJlSC_lEEEaSJ_NS4_8TiledMMAINS4_8MMA_AtomIJNS4_4SM904GMMA26MMA_64x64x32_S32S8S8_SS_TNEEEENS4_6LayoutINS5_IJSC_SC_SC_EEENS5_IJNSA_ILi0EEESS_SS_EEEEENS5_IJNS4_10UnderscoreESV_SV_EEEEENS4_23SM90_TMA_LOAD_MULTICASTENS4_14ComposedLayoutINS4_7SwizzleILi1ELi4ELi3EEENS4_18smem_ptr_flag_bitsILi8EEENSQ_INS5_IJNSA_ILi8EEESH_EEENS5_IJSH_SC_EEEEEEEvNS4_8identityESY_S18_vS19_EENS_8epilogue10collective6detail29Sm90TmaWarpSpecializedAdapterINS1C_15DefaultEpilogueIaSJ_SJ_NS1B_6thread17LinearCombinationIaLi1EiiLNS1G_9ScaleType4KindE0ELNS_15FloatRoundStyleE2EaEENS1_15EpilogueDefaultEEEEEvvEEEEvNT_6ParamsE)
        /*0008*/ 	.word	0x000000a8


	//----- nvinfo : EIATTR_FRAME_SIZE
	.align		4
.L_15:
        /*000c*/ 	.byte	0x04, 0x11
        /*000e*/ 	.short	(.L_17 - .L_16)
	.align		4
.L_16:
        /*0010*/ 	.word	index@(_ZN7cutlass13device_kernelINS_4gemm6kernel13GemmUniversalIN4cute5tupleIJiiiiEEENS1_10collective13CollectiveMmaINS1_34MainloopSm90TmaGmmaWarpSpecializedILi5ENS5_IJNS4_1CILi2EEESB_NSA_ILi1EEEEEENS1_32KernelTmaWarpSpecializedPingpongEEENS5_IJNSA_ILi64EEESG_NSA_ILi32EEEEEEaNS5_IJlSC_lEEEaSJ_NS4_8TiledMMAINS4_8MMA_AtomIJNS4_4SM904GMMA26MMA_64x64x32_S32S8S8_SS_TNEEEENS4_6LayoutINS5_IJSC_SC_SC_EEENS5_IJNSA_ILi0EEESS_SS_EEEEENS5_IJNS4_10UnderscoreESV_SV_EEEEENS4_23SM90_TMA_LOAD_MULTICASTENS4_14ComposedLayoutINS4_7SwizzleILi1ELi4ELi3EEENS4_18smem_ptr_flag_bitsILi8EEENSQ_INS5_IJNSA_ILi8EEESH_EEENS5_IJSH_SC_EEEEEEEvNS4_8identityESY_S18_vS19_EENS_8epilogue10collective6detail29Sm90TmaWarpSpecializedAdapterINS1C_15DefaultEpilogueIaSJ_SJ_NS1B_6thread17LinearCombinationIaLi1EiiLNS1G_9ScaleType4KindE0ELNS_15FloatRoundStyleE2EaEENS1_15EpilogueDefaultEEEEEvvEEEEvNT_6ParamsE)
        /*0014*/ 	.word	0x00000008


	//----- nvinfo : EIATTR_MIN_STACK_SIZE
	.align		4
.L_17:
        /*0018*/ 	.byte	0x04, 0x12
        /*001a*/ 	.short	(.L_19 - .L_18)
	.align		4
.L_18:
        /*001c*/ 	.word	index@(_ZN7cutlass13device_kernelINS_4gemm6kernel13GemmUniversalIN4cute5tupleIJiiiiEEENS1_10collective13CollectiveMmaINS1_34MainloopSm90TmaGmmaWarpSpecializedILi5ENS5_IJNS4_1CILi2EEESB_NSA_ILi1EEEEEENS1_32KernelTmaWarpSpecializedPingpongEEENS5_IJNSA_ILi64EEESG_NSA_ILi32EEEEEEaNS5_IJlSC_lEEEaSJ_NS4_8TiledMMAINS4_8MMA_AtomIJNS4_4SM904GMMA26MMA_64x64x32_S32S8S8_SS_TNEEEENS4_6LayoutINS5_IJSC_SC_SC_EEENS5_IJNSA_ILi0EEESS_SS_EEEEENS5_IJNS4_10UnderscoreESV_SV_EEEEENS4_23SM90_TMA_LOAD_MULTICASTENS4_14ComposedLayoutINS4_7SwizzleILi1ELi4ELi3EEENS4_18smem_ptr_flag_bitsILi8EEENSQ_INS5_IJNSA_ILi8EEESH_EEENS5_IJSH_SC_EEEEEEEvNS4_8identityESY_S18_vS19_EENS_8epilogue10collective6detail29Sm90TmaWarpSpecializedAdapterINS1C_15DefaultEpilogueIaSJ_SJ_NS1B_6thread17LinearCombinationIaLi1EiiLNS1G_9ScaleType4KindE0ELNS_15FloatRoundStyleE2EaEENS1_15EpilogueDefaultEEEEEvvEEEEvNT_6ParamsE)
        /*0020*/ 	.word	0x00000008
.L_19:


//--------------------- .nv.compat                --------------------------
	.section	.nv.compat,"",@"SHT_CUDA_COMPAT_INFO"
	.align	4
        /*0000*/ 	.byte	0x02, 0x09, 0x01, 0x00, 0x02, 0x02, 0x04, 0x00, 0x02, 0x05, 0x05, 0x00, 0x03, 0x07, 0x01, 0x01
        /*0010*/ 	.byte	0x02, 0x03, 0x01, 0x00, 0x02, 0x06, 0x01, 0x00, 0x04, 0x0b, 0x08, 0x00, 0x00, 0x00, 0x00, 0x00
        /*0020*/ 	.byte	0x00, 0x00, 0x00, 0x00


//--------------------- .nv.info._ZN7cutlass13device_kernelINS_4gemm6kernel13GemmUniversalIN4cute5tupleIJiiiiEEENS1_10collective13CollectiveMmaINS1_34MainloopSm90TmaGmmaWarpSpecializedILi5ENS5_IJNS4_1CILi2EEESB_NSA_ILi1EEEEEENS1_32KernelTmaWarpSpecializedPingpongEEENS5_IJNSA_ILi64EEESG_NSA_ILi32EEEEEEaNS5_IJlSC_lEEEaSJ_NS4_8TiledMMAINS4_8MMA_AtomIJNS4_4SM904GMMA26MMA_64x64x32_S32S8S8_SS_TNEEEENS4_6LayoutINS5_IJSC_SC_SC_EEENS5_IJNSA_ILi0EEESS_SS_EEEEENS5_IJNS4_10UnderscoreESV_SV_EEEEENS4_23SM90_TMA_LOAD_MULTICASTENS4_14ComposedLayoutINS4_7SwizzleILi1ELi4ELi3EEENS4_18smem_ptr_flag_bitsILi8EEENSQ_INS5_IJNSA_ILi8EEESH_EEENS5_IJSH_SC_EEEEEEEvNS4_8identityESY_S18_vS19_EENS_8epilogue10collective6detail29Sm90TmaWarpSpecializedAdapterINS1C_15DefaultEpilogueIaSJ_SJ_NS1B_6thread17LinearCombinationIaLi1EiiLNS1G_9ScaleType4KindE0ELNS_15FloatRoundStyleE2EaEENS1_15EpilogueDefaultEEEEEvvEEEEvNT_6ParamsE --------------------------
	.section	.nv.info._ZN7cutlass13device_kernelINS_4gemm6kernel13GemmUniversalIN4cute5tupleIJiiiiEEENS1_10collective13CollectiveMmaINS1_34MainloopSm90TmaGmmaWarpSpecializedILi5ENS5_IJNS4_1CILi2EEESB_NSA_ILi1EEEEEENS1_32KernelTmaWarpSpecializedPingpongEEENS5_IJNSA_ILi64EEESG_NSA_ILi32EEEEEEaNS5_IJlSC_lEEEaSJ_NS4_8TiledMMAINS4_8MMA_AtomIJNS4_4SM904GMMA26MMA_64x64x32_S32S8S8_SS_TNEEEENS4_6LayoutINS5_IJSC_SC_SC_EEENS5_IJNSA_ILi0EEESS_SS_EEEEENS5_IJNS4_10UnderscoreESV_SV_EEEEENS4_23SM90_TMA_LOAD_MULTICASTENS4_14ComposedLayoutINS4_7SwizzleILi1ELi4ELi3EEENS4_18smem_ptr_flag_bitsILi8EEENSQ_INS5_IJNSA_ILi8EEESH_EEENS5_IJSH_SC_EEEEEEEvNS4_8identityESY_S18_vS19_EENS_8epilogue10collective6detail29Sm90TmaWarpSpecializedAdapterINS1C_15DefaultEpilogueIaSJ_SJ_NS1B_6thread17LinearCombinationIaLi1EiiLNS1G_9ScaleType4KindE0ELNS_15FloatRoundStyleE2EaEENS1_15EpilogueDefaultEEEEEvvEEEEvNT_6ParamsE,"",@"SHT_CUDA_INFO"
	.sectionflags	@""
	.align	4


	//----- nvinfo : EIATTR_CUDA_API_VERSION
	.align		4
        /*0000*/ 	.byte	0x04, 0x37
        /*0002*/ 	.short	(.L_21 - .L_20)
.L_20:
        /*0004*/ 	.word	0x00000082


	//----- nvinfo : EIATTR_KPARAM_INFO
	.align		4
.L_21:
        /*0008*/ 	.byte	0x04, 0x17
        /*000a*/ 	.short	(.L_23 - .L_22)
.L_22:
        /*000c*/ 	.word	0x00000000
        /*0010*/ 	.short	0x0000
        /*0012*/ 	.short	0x0070
        /*0014*/ 	.byte	0x00, 0xf0, 0x01, 0x10


	//----- nvinfo : EIATTR_SPARSE_MMA_MASK
	.align		4
.L_23:
        /*0018*/ 	.byte	0x03, 0x50
        /*001a*/ 	.short	0x0000


	//----- nvinfo : EIATTR_MAXREG_COUNT
	.align		4
        /*001c*/ 	.byte	0x03, 0x1b
        /*001e*/ 	.short	0x00a8


	//----- nvinfo : EIATTR_NUM_BARRIERS
	.align		4
        /*0020*/ 	.byte	0x02, 0x4c
        /*0022*/ 	.byte	0x01
	.zero		1


	//----- nvinfo : EIATTR_EXTERNS
	.align		4
        /*0024*/ 	.byte	0x04, 0x0f
        /*0026*/ 	.short	(.L_25 - .L_24)


	//   ....[0]....
	.align		4
.L_24:
        /*0028*/ 	.word	index@(__assertfail)


	//----- nvinfo : EIATTR_ANNOTATIONS
	.align		4
.L_25:
        /*002c*/ 	.byte	0x04, 0x55
        /*002e*/ 	.short	(.L_27 - .L_26)


	//   ....[0]....
.L_26:
        /*0030*/ 	.word	0x00000001
        /*0034*/ 	.byte	0xd0, 0x0d, 0x00, 0x00, 0x01, 0x00, 0x00, 0x00, 0x70, 0x14, 0x00, 0x00, 0x01, 0x00, 0x00, 0x00
        /*0044*/ 	.byte	0x10, 0x3d, 0x00, 0x00, 0x01, 0x00, 0x00, 0x00, 0x10, 0x4a, 0x00, 0x00


	//----- nvinfo : EIATTR_MERCURY_ISA_VERSION
	.align		4
.L_27:
        /*0050*/ 	.byte	0x03, 0x5f
        /*0052*/ 	.short	0x0101


	//----- nvinfo : EIATTR_INT_WARP_WIDE_INSTR_OFFSETS
	.align		4
        /*0054*/ 	.byte	0x04, 0x31
        /*0056*/ 	.short	(.L_29 - .L_28)


	//   ....[0]....
.L_28:
        /*0058*/ 	.word	0x00000520


	//   ....[1]....
        /*005c*/ 	.word	0x00000560


	//   ....[2]....
        /*0060*/ 	.word	0x000005c0


	//   ....[3]....
        /*0064*/ 	.word	0x000005f0


	//   ....[4]....
        /*0068*/ 	.word	0x00000700


	//   ....[5]....
        /*006c*/ 	.word	0x00000780


	//   ....[6]....
        /*0070*/ 	.word	0x00000790


	//   ....[7]....
        /*0074*/ 	.word	0x000007f0


	//   ....[8]....
        /*0078*/ 	.word	0x00001e00


	//----- nvinfo : EIATTR_COOP_GROUP_MASK_REGIDS
	.align		4
.L_29:
        /*007c*/ 	.byte	0x04, 0x29
        /*007e*/ 	.short	(.L_31 - .L_30)


	//   ....[0]....
.L_30:
        /*0080*/ 	.word	0xffffffff


	//   ....[1]....
        /*0084*/ 	.word	0xffffffff


	//   ....[2]....
        /*0088*/ 	.word	0xffffffff


	//   ....[3]....
        /*008c*/ 	.word	0xffffffff


	//   ....[4]....
        /*0090*/ 	.word	0xffffffff


	//   ....[5]....
        /*0094*/ 	.word	0xffffffff


	//   ....[6]....
        /*0098*/ 	.word	0xffffffff


	//----- nvinfo : EIATTR_COOP_GROUP_INSTR_OFFSETS
	.align		4
.L_31:
        /*009c*/ 	.byte	0x04, 0x28
        /*009e*/ 	.short	(.L_33 - .L_32)


	//   ....[0]....
.L_32:
        /*00a0*/ 	.word	0x00000070


	//   ....[1]....
        /*00a4*/ 	.word	0x00000080


	//   ....[2]....
        /*00a8*/ 	.word	0x00000140


	//   ....[3]....
        /*00ac*/ 	.word	0x000002f0


	//   ....[4]....
        /*00b0*/ 	.word	0x00000330


	//   ....[5]....
        /*00b4*/ 	.word	0x000003c0


	//   ....[6]....
        /*00b8*/ 	.word	0x00000980


	//----- nvinfo : EIATTR_REG_RECONFIG
	.align		4
.L_33:
        /*00bc*/ 	.byte	0x01, 0x54
	.zero		2


	//----- nvinfo : EIATTR_SYSCALL_OFFSETS
	.align		4
        /*00c0*/ 	.byte	0x04, 0x46
        /*00c2*/ 	.short	(.L_35 - .L_34)


	//   ....[0]....
.L_34:
        /*00c4*/ 	.word	0x00001900


	//----- nvinfo : EIATTR_MBARRIER_INSTR_OFFSETS
	.align		4
.L_35:
        /*00c8*/ 	.byte	0x04, 0x39
        /*00ca*/ 	.short	(.L_37 - .L_36)


	//   ....[0]....
.L_36:
        /*00cc*/ 	.word	0x00000240
        /*00d0*/ 	.word	0x000000ff
        /*00d4*/ 	.word	0x00000000
        /*00d8*/ 	.short	0x0100
        /*00da*/ 	.byte	0x08
	.zero		1


	//   ....[1]....
        /*00dc*/ 	.word	0x00000250
        /*00e0*/ 	.word	0x000000ff
        /*00e4*/ 	.word	0x00000028
        /*00e8*/ 	.short	0x0100
        /*00ea*/ 	.byte	0x08
	.zero		1


	//   ....[2]....
        /*00ec*/ 	.word	0x00000260
        /*00f0*/ 	.word	0x000000ff
        /*00f4*/ 	.word	0x00000008
        /*00f8*/ 	.short	0x0100
        /*00fa*/ 	.byte	0x08
	.zero		1


	//   ....[3]....
        /*00fc*/ 	.word	0x00000270
        /*0100*/ 	.word	0x000000ff
        /*0104*/ 	.word	0x00000030
        /*0108*/ 	.short	0x0100
        /*010a*/ 	.byte	0x08
	.zero		1


	//   ....[4]....
        /*010c*/ 	.word	0x00000280
        /*0110*/ 	.word	0x000000ff
        /*0114*/ 	.word	0x00000010
        /*0118*/ 	.short	0x0100
        /*011a*/ 	.byte	0x08
	.zero		1


	//   ....[5]....
        /*011c*/ 	.word	0x00000290
        /*0120*/ 	.word	0x000000ff
        /*0124*/ 	.word	0x00000038
        /*0128*/ 	.short	0x0100
        /*012a*/ 	.byte	0x08
	.zero		1


	//   ....[6]....
        /*012c*/ 	.word	0x000002a0
        /*0130*/ 	.word	0x000000ff
        /*0134*/ 	.word	0x00000018
        /*0138*/ 	.short	0x0100
        /*013a*/ 	.byte	0x08
	.zero		1


	//   ....[7]....
        /*013c*/ 	.word	0x000002b0
        /*0140*/ 	.word	0x000000ff
        /*0144*/ 	.word	0x00000040
        /*0148*/ 	.short	0x0100
        /*014a*/ 	.byte	0x08
	.zero		1


	//   ....[8]....
        /*014c*/ 	.word	0x000002c0
        /*0150*/ 	.word	0x000000ff
        /*0154*/ 	.word	0x00000020
        /*0158*/ 	.short	0x0100
        /*015a*/ 	.byte	0x08
	.zero		1


	//   ....[9]....
        /*015c*/ 	.word	0x000002d0
        /*0160*/ 	.word	0x000000ff
        /*0164*/ 	.word	0x00000048
        /*0168*/ 	.short	0x0100
        /*016a*/ 	.byte	0x08
	.zero		1


	//   ....[10]....
        /*016c*/ 	.word	0x00000820
        /*0170*/ 	.word	0x000000ff
        /*0174*/ 	.word	0x00000080
        /*0178*/ 	.short	0x0100
        /*017a*/ 	.byte	0x08
	.zero		1


	//   ....[11]....
        /*017c*/ 	.word	0x000008c0
        /*0180*/ 	.word	0x000000ff
        /*0184*/ 	.word	0x00000088
        /*0188*/ 	.short	0x0100
        /*018a*/ 	.byte	0x08
	.zero		1


	//   ....[12]....
        /*018c*/ 	.word	0x00000900
        /*0190*/ 	.word	0x000000ff
        /*0194*/ 	.word	0x00000060
        /*0198*/ 	.short	0x0100
        /*019a*/ 	.byte	0x09
	.zero		1


	//   ....[13]....
        /*019c*/ 	.word	0x00000910
        /*01a0*/ 	.word	0x000000ff
        /*01a4*/ 	.word	0x00000068
        /*01a8*/ 	.short	0x0100
        /*01aa*/ 	.byte	0x09
	.zero		1


	//   ....[14]....
        /*01ac*/ 	.word	0x00000920
        /*01b0*/ 	.word	0x000000ff
        /*01b4*/ 	.word	0x00000070
        /*01b8*/ 	.short	0x0100
        /*01ba*/ 	.byte	0x09
	.zero		1


	//   ....[15]....
        /*01bc*/ 	.word	0x00000930
        /*01c0*/ 	.word	0x000000ff
        /*01c4*/ 	.word	0x00000078
        /*01c8*/ 	.short	0x0100
        /*01ca*/ 	.byte	0x09
	.zero		1


	//   ....[16]....
        /*01cc*/ 	.word	0x000017c0
        /*01d0*/ 	.word	0x000000ff
        /*01d4*/ 	.word	0xfffffff8
        /*01d8*/ 	.short	0x010a
        /*01da*/ 	.byte	0x2b
	.zero		1


	//   ....[17]....
        /*01dc*/ 	.word	0x00001990
        /*01e0*/ 	.word	0x00000003
        /*01e4*/ 	.word	0x00000000
        /*01e8*/ 	.short	0x010a
        /*01ea*/ 	.byte	0x3f
	.zero		1


	//   ....[18]....
        /*01ec*/ 	.word	0x000019d0
        /*01f0*/ 	.word	0x00000003
        /*01f4*/ 	.word	0x00000000
        /*01f8*/ 	.short	0x010a
        /*01fa*/ 	.byte	0x3f
	.zero		1


	//   ....[19]....
        /*01fc*/ 	.word	0x00001b60
        /*0200*/ 	.word	0x000000ff
        /*0204*/ 	.word	0x00000000
        /*0208*/ 	.short	0x010a
        /*020a*/ 	.byte	0x04
	.zero		1


	//   ....[20]....
        /*020c*/ 	.word	0x00001ba0
        /*0210*/ 	.word	0x000000ff
        /*0214*/ 	.word	0x00000000
        /*0218*/ 	.short	0x010a
        /*021a*/ 	.byte	0x04
	.zero		1


	//   ....[21]....
        /*021c*/ 	.word	0x00001c90
        /*0220*/ 	.word	0x00000005
        /*0224*/ 	.word	0x00000000
        /*0228*/ 	.short	0x0101
        /*022a*/ 	.byte	0x3f
	.zero		1


	//   ....[22]....
        /*022c*/ 	.word	0x00001da0
        /*0230*/ 	.word	0x00000003
        /*0234*/ 	.word	0x00000000
        /*0238*/ 	.short	0x0101
        /*023a*/ 	.byte	0x30
	.zero		1


	//   ....[23]....
        /*023c*/ 	.word	0x00001ea0
        /*0240*/ 	.word	0x00000003
        /*0244*/ 	.word	0x00000000
        /*0248*/ 	.short	0x0101
        /*024a*/ 	.byte	0x3f
	.zero		1


	//   ....[24]....
        /*024c*/ 	.word	0x00001f20
        /*0250*/ 	.word	0x000000ff
        /*0254*/ 	.word	0x00000008
        /*0258*/ 	.short	0x010a
        /*025a*/ 	.byte	0x2b
	.zero		1


	//   ....[25]....
        /*025c*/ 	.word	0x00003d50
        /*0260*/ 	.word	0x00000000
        /*0264*/ 	.word	0x00000000
        /*0268*/ 	.short	0x0101
        /*026a*/ 	.byte	0x30
	.zero		1


	//   ....[26]....
        /*026c*/ 	.word	0x00004760
        /*0270*/ 	.word	0x0000000b
        /*0274*/ 	.word	0x00000028
        /*0278*/ 	.short	0x010a
        /*027a*/ 	.byte	0x3f
	.zero		1


	//   ....[27]....
        /*027c*/ 	.word	0x00004b40
        /*0280*/ 	.word	0x00000006
        /*0284*/ 	.word	0x00000088
        /*0288*/ 	.short	0x0101
        /*028a*/ 	.byte	0x3f
	.zero		1


	//   ....[28]....
        /*028c*/ 	.word	0x00005260
        /*0290*/ 	.word	0x00000007
        /*0294*/ 	.word	0x00000000
        /*0298*/ 	.short	0x010a
        /*029a*/ 	.byte	0x3f
	.zero		1


	//   ....[29]....
        /*029c*/ 	.word	0x000052e0
        /*02a0*/ 	.word	0x00000006
        /*02a4*/ 	.word	0x00000000
        /*02a8*/ 	.short	0x010a
        /*02aa*/ 	.byte	0x3f
	.zero		1


	//   ....[30]....
        /*02ac*/ 	.word	0x00005370
        /*02b0*/ 	.word	0x00000007
        /*02b4*/ 	.word	0x00000000
        /*02b8*/ 	.short	0x010a
        /*02ba*/ 	.byte	0x3f
	.zero		1


	//   ....[31]....
        /*02bc*/ 	.word	0x00005400
        /*02c0*/ 	.word	0x00000006
        /*02c4*/ 	.word	0x00000000
        /*02c8*/ 	.short	0x010a
        /*02ca*/ 	.byte	0x3f
	.zero		1


	//   ....[32]....
        /*02cc*/ 	.word	0x00005490
        /*02d0*/ 	.word	0x00000005
        /*02d4*/ 	.word	0x00000000
        /*02d8*/ 	.short	0x010a
        /*02da*/ 	.byte	0x3f
	.zero		1


	//   ....[33]....
        /*02dc*/ 	.word	0x00005500
        /*02e0*/ 	.word	0x00000003
        /*02e4*/ 	.word	0xfffffff8
        /*02e8*/ 	.short	0x010a
        /*02ea*/ 	.byte	0x3f
	.zero		1


	//   ....[34]....
        /*02ec*/ 	.word	0x00005550
        /*02f0*/ 	.word	0x00000003
        /*02f4*/ 	.word	0x00000000
        /*02f8*/ 	.short	0x010a
        /*02fa*/ 	.byte	0x3f
	.zero		1


	//   ....[35]....
        /*02fc*/ 	.word	0x000055b0
        /*0300*/ 	.word	0x00000005
        /*0304*/ 	.word	0x00000000
        /*0308*/ 	.short	0x010a
        /*030a*/ 	.byte	0x3f
	.zero		1


	//   ....[36]....
        /*030c*/ 	.word	0x00005610
        /*0310*/ 	.word	0x00000003
        /*0314*/ 	.word	0x00000008
        /*0318*/ 	.short	0x010a
        /*031a*/ 	.byte	0x3f
	.zero		1


	//   ....[37]....
        /*031c*/ 	.word	0x000056e0
        /*0320*/ 	.word	0x0000000b
        /*0324*/ 	.word	0x00000028
        /*0328*/ 	.short	0x010a
        /*032a*/ 	.byte	0x3f
	.zero		1


	//   ....[38]....
        /*032c*/ 	.word	0x000057b0
        /*0330*/ 	.word	0x00000007
        /*0334*/ 	.word	0x00000000
        /*0338*/ 	.short	0x010a
        /*033a*/ 	.byte	0x3f
	.zero		1


	//   ....[39]....
        /*033c*/ 	.word	0x00005800
        /*0340*/ 	.word	0x00000006
        /*0344*/ 	.word	0x00000000
        /*0348*/ 	.short	0x010a
        /*034a*/ 	.byte	0x3f
	.zero		1


	//   ....[40]....
        /*034c*/ 	.word	0x00005850
        /*0350*/ 	.word	0x00000007
        /*0354*/ 	.word	0x00000000
        /*0358*/ 	.short	0x010a
        /*035a*/ 	.byte	0x3f
	.zero		1


	//   ....[41]....
        /*035c*/ 	.word	0x000058a0
        /*0360*/ 	.word	0x00000006
        /*0364*/ 	.word	0x00000000
        /*0368*/ 	.short	0x010a
        /*036a*/ 	.byte	0x3f
	.zero		1


	//----- nvinfo : EIATTR_NUM_MBARRIERS
	.align		4
.L_37:
        /*036c*/ 	.byte	0x03, 0x38
        /*036e*/ 	.short	0x0010


	//----- nvinfo : EIATTR_EXIT_INSTR_OFFSETS
	.align		4
        /*0370*/ 	.byte	0x04, 0x1c
        /*0372*/ 	.short	(.L_39 - .L_38)


	//   ....[0]....
.L_38:
        /*0374*/ 	.word	0x00001400


	//   ....[1]....
        /*0378*/ 	.word	0x00001460


	//   ....[2]....
        /*037c*/ 	.word	0x00004350


	//   ....[3]....
        /*0380*/ 	.word	0x00004380


	//   ....[4]....
        /*0384*/ 	.word	0x000054e0


	//----- nvinfo : EIATTR_MAX_THREADS
	.align		4
.L_39:
        /*0388*/ 	.byte	0x04, 0x05
        /*038a*/ 	.short	(.L_41 - .L_40)
.L_40:
        /*038c*/ 	.word	0x00000180
        /*0390*/ 	.word	0x00000001
        /*0394*/ 	.word	0x00000001


	//----- nvinfo : EIATTR_CRS_STACK_SIZE
	.align		4
.L_41:
        /*0398*/ 	.byte	0x04, 0x1e
        /*039a*/ 	.short	(.L_43 - .L_42)
.L_42:
        /*039c*/ 	.word	0x00000000


	//----- nvinfo : EIATTR_CBANK_PARAM_SIZE
	.align		4
.L_43:
        /*03a0*/ 	.byte	0x03, 0x19
        /*03a2*/ 	.short	0x0470


	//----- nvinfo : EIATTR_PARAM_CBANK
	.align		4
        /*03a4*/ 	.byte	0x04, 0x0a
        /*03a6*/ 	.short	(.L_45 - .L_44)
	.align		4
.L_44:
        /*03a8*/ 	.word	index@(.nv.constant0._ZN7cutlass13device_kernelINS_4gemm6kernel13GemmUniversalIN4cute5tupleIJiiiiEEENS1_10collective13CollectiveMmaINS1_34MainloopSm90TmaGmmaWarpSpecializedILi5ENS5_IJNS4_1CILi2EEESB_NSA_ILi1EEEEEENS1_32KernelTmaWarpSpecializedPingpongEEENS5_IJNSA_ILi64EEESG_NSA_ILi32EEEEEEaNS5_IJlSC_lEEEaSJ_NS4_8TiledMMAINS4_8MMA_AtomIJNS4_4SM904GMMA26MMA_64x64x32_S32S8S8_SS_TNEEEENS4_6LayoutINS5_IJSC_SC_SC_EEENS5_IJNSA_ILi0EEESS_SS_EEEEENS5_IJNS4_10UnderscoreESV_SV_EEEEENS4_23SM90_TMA_LOAD_MULTICASTENS4_14ComposedLayoutINS4_7SwizzleILi1ELi4ELi3EEENS4_18smem_ptr_flag_bitsILi8EEENSQ_INS5_IJNSA_ILi8EEESH_EEENS5_IJSH_SC_EEEEEEEvNS4_8identityESY_S18_vS19_EENS_8epilogue10collective6detail29Sm90TmaWarpSpecializedAdapterINS1C_15DefaultEpilogueIaSJ_SJ_NS1B_6thread17LinearCombinationIaLi1EiiLNS1G_9ScaleType4KindE0ELNS_15FloatRoundStyleE2EaEENS1_15EpilogueDefaultEEEEEvvEEEEvNT_6ParamsE)
        /*03ac*/ 	.short	0x0210
        /*03ae*/ 	.short	0x0470


	//----- nvinfo : EIATTR_SW_WAR
	.align		4
.L_45:
        /*03b0*/ 	.byte	0x04, 0x36
        /*03b2*/ 	.short	(.L_47 - .L_46)
.L_46:
        /*03b4*/ 	.word	0x00000008
.L_47:


//--------------------- .nv.callgraph             --------------------------
	.section	.nv.callgraph,"",@"SHT_CUDA_CALLGRAPH"
	.align	4
	.sectionentsize	8
	.align		4
        /*0000*/ 	.word	0x00000000
	.align		4
        /*0004*/ 	.word	0xffffffff
	.align		4
        /*0008*/ 	.word	index@(_ZN7cutlass13device_kernelINS_4gemm6kernel13GemmUniversalIN4cute5tupleIJiiiiEEENS1_10collective13CollectiveMmaINS1_34MainloopSm90TmaGmmaWarpSpecializedILi5ENS5_IJNS4_1CILi2EEESB_NSA_ILi1EEEEEENS1_32KernelTmaWarpSpecializedPingpongEEENS5_IJNSA_ILi64EEESG_NSA_ILi32EEEEEEaNS5_IJlSC_lEEEaSJ_NS4_8TiledMMAINS4_8MMA_AtomIJNS4_4SM904GMMA26MMA_64x64x32_S32S8S8_SS_TNEEEENS4_6LayoutINS5_IJSC_SC_SC_EEENS5_IJNSA_ILi0EEESS_SS_EEEEENS5_IJNS4_10UnderscoreESV_SV_EEEEENS4_23SM90_TMA_LOAD_MULTICASTENS4_14ComposedLayoutINS4_7SwizzleILi1ELi4ELi3EEENS4_18smem_ptr_flag_bitsILi8EEENSQ_INS5_IJNSA_ILi8EEESH_EEENS5_IJSH_SC_EEEEEEEvNS4_8identityESY_S18_vS19_EENS_8epilogue10collective6detail29Sm90TmaWarpSpecializedAdapterINS1C_15DefaultEpilogueIaSJ_SJ_NS1B_6thread17LinearCombinationIaLi1EiiLNS1G_9ScaleType4KindE0ELNS_15FloatRoundStyleE2EaEENS1_15EpilogueDefaultEEEEEvvEEEEvNT_6ParamsE)
	.align		4
        /*000c*/ 	.word	index@(__assertfail)
	.align		4
        /*0010*/ 	.word	0x00000000
	.align		4
        /*0014*/ 	.word	0xfffffffe
	.align		4
        /*0018*/ 	.word	0x00000000
	.align		4
        /*001c*/ 	.word	0xfffffffd
	.align		4
        /*0020*/ 	.word	0x00000000
	.align		4
        /*0024*/ 	.word	0xfffffffc


//--------------------- .nv.constant4             --------------------------
	.section	.nv.constant4,"a",@progbits
	.align	8
	.align		8
.nv.constant4:
        /*0000*/ 	.dword	__assertfail
	.align		8
        /*0008*/ 	.dword	__unnamed_1
	.align		8
        /*0010*/ 	.dword	_ZN39_INTERNAL_3b9924c0_4_k_cu_16d38102_53524cuda3std3__45__cpo5beginE
	.align		8
        /*0018*/ 	.dword	_ZN39_INTERNAL_3b9924c0_4_k_cu_16d38102_53524cuda3std3__45__cpo3endE
	.align		8
        /*0020*/ 	.dword	_ZN39_INTERNAL_3b9924c0_4_k_cu_16d38102_53524cuda3std3__45__cpo6cbeginE
	.align		8
        /*0028*/ 	.dword	_ZN39_INTERNAL_3b9924c0_4_k_cu_16d38102_53524cuda3std3__45__cpo4cendE
	.align		8
        /*0030*/ 	.dword	_ZN39_INTERNAL_3b9924c0_4_k_cu_16d38102_53524cuda3std3__441_GLOBAL__N__3b9924c0_4_k_cu_16d38102_53526ignoreE
	.align		8
        /*0038*/ 	.dword	_ZN39_INTERNAL_3b9924c0_4_k_cu_16d38102_53524cuda3std3__419piecewise_constructE
	.align		8
        /*0040*/ 	.dword	_ZN39_INTERNAL_3b9924c0_4_k_cu_16d38102_53524cuda3std3__48in_placeE
	.align		8
        /*0048*/ 	.dword	_ZN39_INTERNAL_3b9924c0_4_k_cu_16d38102_53524cuda3std6ranges3__45__cpo4swapE
	.align		8
        /*0050*/ 	.dword	_ZN39_INTERNAL_3b9924c0_4_k_cu_16d38102_53524cuda3std6ranges3__45__cpo9iter_moveE
	.align		8
        /*0058*/ 	.dword	_ZN39_INTERNAL_3b9924c0_4_k_cu_16d38102_53524cute7productE
	.align		8
        /*0060*/ 	.dword	_ZN39_INTERNAL_3b9924c0_4_k_cu_16d38102_53524cute1_E
	.align		8
        /*0068*/ 	.dword	$str$22
	.align		8
        /*0070*/ 	.dword	$str$23


//--------------------- .text._ZN7cutlass13device_kernelINS_4gemm6kernel13GemmUniversalIN4cute5tupleIJiiiiEEENS1_10collective13CollectiveMmaINS1_34MainloopSm90TmaGmmaWarpSpecializedILi5ENS5_IJNS4_1CILi2EEESB_NSA_ILi1EEEEEENS1_32KernelTmaWarpSpecializedPingpongEEENS5_IJNSA_ILi64EEESG_NSA_ILi32EEEEEEaNS5_IJlSC_lEEEaSJ_NS4_8TiledMMAINS4_8MMA_AtomIJNS4_4SM904GMMA26MMA_64x64x32_S32S8S8_SS_TNEEEENS4_6LayoutINS5_IJSC_SC_SC_EEENS5_IJNSA_ILi0EEESS_SS_EEEEENS5_IJNS4_10UnderscoreESV_SV_EEEEENS4_23SM90_TMA_LOAD_MULTICASTENS4_14ComposedLayoutINS4_7SwizzleILi1ELi4ELi3EEENS4_18smem_ptr_flag_bitsILi8EEENSQ_INS5_IJNSA_ILi8EEESH_EEENS5_IJSH_SC_EEEEEEEvNS4_8identityESY_S18_vS19_EENS_8epilogue10collective6detail29Sm90TmaWarpSpecializedAdapterINS1C_15DefaultEpilogueIaSJ_SJ_NS1B_6thread17LinearCombinationIaLi1EiiLNS1G_9ScaleType4KindE0ELNS_15FloatRoundStyleE2EaEENS1_15EpilogueDefaultEEEEEvvEEEEvNT_6ParamsE --------------------------
	.section	.text._ZN7cutlass13device_kernelINS_4gemm6kernel13GemmUniversalIN4cute5tupleIJiiiiEEENS1_10collective13CollectiveMmaINS1_34MainloopSm90TmaGmmaWarpSpecializedILi5ENS5_IJNS4_1CILi2EEESB_NSA_ILi1EEEEEENS1_32KernelTmaWarpSpecializedPingpongEEENS5_IJNSA_ILi64EEESG_NSA_ILi32EEEEEEaNS5_IJlSC_lEEEaSJ_NS4_8TiledMMAINS4_8MMA_AtomIJNS4_4SM904GMMA26MMA_64x64x32_S32S8S8_SS_TNEEEENS4_6LayoutINS5_IJSC_SC_SC_EEENS5_IJNSA_ILi0EEESS_SS_EEEEENS5_IJNS4_10UnderscoreESV_SV_EEEEENS4_23SM90_TMA_LOAD_MULTICASTENS4_14ComposedLayoutINS4_7SwizzleILi1ELi4ELi3EEENS4_18smem_ptr_flag_bitsILi8EEENSQ_INS5_IJNSA_ILi8EEESH_EEENS5_IJSH_SC_EEEEEEEvNS4_8identityESY_S18_vS19_EENS_8epilogue10collective6detail29Sm90TmaWarpSpecializedAdapterINS1C_15DefaultEpilogueIaSJ_SJ_NS1B_6thread17LinearCombinationIaLi1EiiLNS1G_9ScaleType4KindE0ELNS_15FloatRoundStyleE2EaEENS1_15EpilogueDefaultEEEEEvvEEEEvNT_6ParamsE,"ax",@progbits
	.align	128
.text._ZN7cutlass13device_kernelINS_4gemm6kernel13GemmUniversalIN4cute5tupleIJiiiiEEENS1_10collective13CollectiveMmaINS1_34MainloopSm90TmaGmmaWarpSpecializedILi5ENS5_IJNS4_1CILi2EEESB_NSA_ILi1EEEEEENS1_32KernelTmaWarpSpecializedPingpongEEENS5_IJNSA_ILi64EEESG_NSA_ILi32EEEEEEaNS5_IJlSC_lEEEaSJ_NS4_8TiledMMAINS4_8MMA_AtomIJNS4_4SM904GMMA26MMA_64x64x32_S32S8S8_SS_TNEEEENS4_6LayoutINS5_IJSC_SC_SC_EEENS5_IJNSA_ILi0EEESS_SS_EEEEENS5_IJNS4_10UnderscoreESV_SV_EEEEENS4_23SM90_TMA_LOAD_MULTICASTENS4_14ComposedLayoutINS4_7SwizzleILi1ELi4ELi3EEENS4_18smem_ptr_flag_bitsILi8EEENSQ_INS5_IJNSA_ILi8EEESH_EEENS5_IJSH_SC_EEEEEEEvNS4_8identityESY_S18_vS19_EENS_8epilogue10collective6detail29Sm90TmaWarpSpecializedAdapterINS1C_15DefaultEpilogueIaSJ_SJ_NS1B_6thread17LinearCombinationIaLi1EiiLNS1G_9ScaleType4KindE0ELNS_15FloatRoundStyleE2EaEENS1_15EpilogueDefaultEEEEEvvEEEEvNT_6ParamsE:
        .type           _ZN7cutlass13device_kernelINS_4gemm6kernel13GemmUniversalIN4cute5tupleIJiiiiEEENS1_10collective13CollectiveMmaINS1_34MainloopSm90TmaGmmaWarpSpecializedILi5ENS5_IJNS4_1CILi2EEESB_NSA_ILi1EEEEEENS1_32KernelTmaWarpSpecializedPingpongEEENS5_IJNSA_ILi64EEESG_NSA_ILi32EEEEEEaNS5_IJlSC_lEEEaSJ_NS4_8TiledMMAINS4_8MMA_AtomIJNS4_4SM904GMMA26MMA_64x64x32_S32S8S8_SS_TNEEEENS4_6LayoutINS5_IJSC_SC_SC_EEENS5_IJNSA_ILi0EEESS_SS_EEEEENS5_IJNS4_10UnderscoreESV_SV_EEEEENS4_23SM90_TMA_LOAD_MULTICASTENS4_14ComposedLayoutINS4_7SwizzleILi1ELi4ELi3EEENS4_18smem_ptr_flag_bitsILi8EEENSQ_INS5_IJNSA_ILi8EEESH_EEENS5_IJSH_SC_EEEEEEEvNS4_8identityESY_S18_vS19_EENS_8epilogue10collective6detail29Sm90TmaWarpSpecializedAdapterINS1C_15DefaultEpilogueIaSJ_SJ_NS1B_6thread17LinearCombinationIaLi1EiiLNS1G_9ScaleType4KindE0ELNS_15FloatRoundStyleE2EaEENS1_15EpilogueDefaultEEEEEvvEEEEvNT_6ParamsE,@function
        .size           _ZN7cutlass13device_kernelINS_4gemm6kernel13GemmUniversalIN4cute5tupleIJiiiiEEENS1_10collective13CollectiveMmaINS1_34MainloopSm90TmaGmmaWarpSpecializedILi5ENS5_IJNS4_1CILi2EEESB_NSA_ILi1EEEEEENS1_32KernelTmaWarpSpecializedPingpongEEENS5_IJNSA_ILi64EEESG_NSA_ILi32EEEEEEaNS5_IJlSC_lEEEaSJ_NS4_8TiledMMAINS4_8MMA_AtomIJNS4_4SM904GMMA26MMA_64x64x32_S32S8S8_SS_TNEEEENS4_6LayoutINS5_IJSC_SC_SC_EEENS5_IJNSA_ILi0EEESS_SS_EEEEENS5_IJNS4_10UnderscoreESV_SV_EEEEENS4_23SM90_TMA_LOAD_MULTICASTENS4_14ComposedLayoutINS4_7SwizzleILi1ELi4ELi3EEENS4_18smem_ptr_flag_bitsILi8EEENSQ_INS5_IJNSA_ILi8EEESH_EEENS5_IJSH_SC_EEEEEEEvNS4_8identityESY_S18_vS19_EENS_8epilogue10collective6detail29Sm90TmaWarpSpecializedAdapterINS1C_15DefaultEpilogueIaSJ_SJ_NS1B_6thread17LinearCombinationIaLi1EiiLNS1G_9ScaleType4KindE0ELNS_15FloatRoundStyleE2EaEENS1_15EpilogueDefaultEEEEEvvEEEEvNT_6ParamsE,(.L_x_143 - _ZN7cutlass13device_kernelINS_4gemm6kernel13GemmUniversalIN4cute5tupleIJiiiiEEENS1_10collective13CollectiveMmaINS1_34MainloopSm90TmaGmmaWarpSpecializedILi5ENS5_IJNS4_1CILi2EEESB_NSA_ILi1EEEEEENS1_32KernelTmaWarpSpecializedPingpongEEENS5_IJNSA_ILi64EEESG_NSA_ILi32EEEEEEaNS5_IJlSC_lEEEaSJ_NS4_8TiledMMAINS4_8MMA_AtomIJNS4_4SM904GMMA26MMA_64x64x32_S32S8S8_SS_TNEEEENS4_6LayoutINS5_IJSC_SC_SC_EEENS5_IJNSA_ILi0EEESS_SS_EEEEENS5_IJNS4_10UnderscoreESV_SV_EEEEENS4_23SM90_TMA_LOAD_MULTICASTENS4_14ComposedLayoutINS4_7SwizzleILi1ELi4ELi3EEENS4_18smem_ptr_flag_bitsILi8EEENSQ_INS5_IJNSA_ILi8EEESH_EEENS5_IJSH_SC_EEEEEEEvNS4_8identityESY_S18_vS19_EENS_8epilogue10collective6detail29Sm90TmaWarpSpecializedAdapterINS1C_15DefaultEpilogueIaSJ_SJ_NS1B_6thread17LinearCombinationIaLi1EiiLNS1G_9ScaleType4KindE0ELNS_15FloatRoundStyleE2EaEENS1_15EpilogueDefaultEEEEEvvEEEEvNT_6ParamsE)
        .other          _ZN7cutlass13device_kernelINS_4gemm6kernel13GemmUniversalIN4cute5tupleIJiiiiEEENS1_10collective13CollectiveMmaINS1_34MainloopSm90TmaGmmaWarpSpecializedILi5ENS5_IJNS4_1CILi2EEESB_NSA_ILi1EEEEEENS1_32KernelTmaWarpSpecializedPingpongEEENS5_IJNSA_ILi64EEESG_NSA_ILi32EEEEEEaNS5_IJlSC_lEEEaSJ_NS4_8TiledMMAINS4_8MMA_AtomIJNS4_4SM904GMMA26MMA_64x64x32_S32S8S8_SS_TNEEEENS4_6LayoutINS5_IJSC_SC_SC_EEENS5_IJNSA_ILi0EEESS_SS_EEEEENS5_IJNS4_10UnderscoreESV_SV_EEEEENS4_23SM90_TMA_LOAD_MULTICASTENS4_14ComposedLayoutINS4_7SwizzleILi1ELi4ELi3EEENS4_18smem_ptr_flag_bitsILi8EEENSQ_INS5_IJNSA_ILi8EEESH_EEENS5_IJSH_SC_EEEEEEEvNS4_8identityESY_S18_vS19_EENS_8epilogue10collective6detail29Sm90TmaWarpSpecializedAdapterINS1C_15DefaultEpilogueIaSJ_SJ_NS1B_6thread17LinearCombinationIaLi1EiiLNS1G_9ScaleType4KindE0ELNS_15FloatRoundStyleE2EaEENS1_15EpilogueDefaultEEEEEvvEEEEvNT_6ParamsE,@"STO_CUDA_ENTRY STV_DEFAULT"
_ZN7cutlass13device_kernelINS_4gemm6kernel13GemmUniversalIN4cute5tupleIJiiiiEEENS1_10collective13CollectiveMmaINS1_34MainloopSm90TmaGmmaWarpSpecializedILi5ENS5_IJNS4_1CILi2EEESB_NSA_ILi1EEEEEENS1_32KernelTmaWarpSpecializedPingpongEEENS5_IJNSA_ILi64EEESG_NSA_ILi32EEEEEEaNS5_IJlSC_lEEEaSJ_NS4_8TiledMMAINS4_8MMA_AtomIJNS4_4SM904GMMA26MMA_64x64x32_S32S8S8_SS_TNEEEENS4_6LayoutINS5_IJSC_SC_SC_EEENS5_IJNSA_ILi0EEESS_SS_EEEEENS5_IJNS4_10UnderscoreESV_SV_EEEEENS4_23SM90_TMA_LOAD_MULTICASTENS4_14ComposedLayoutINS4_7SwizzleILi1ELi4ELi3EEENS4_18smem_ptr_flag_bitsILi8EEENSQ_INS5_IJNSA_ILi8EEESH_EEENS5_IJSH_SC_EEEEEEEvNS4_8identityESY_S18_vS19_EENS_8epilogue10collective6detail29Sm90TmaWarpSpecializedAdapterINS1C_15DefaultEpilogueIaSJ_SJ_NS1B_6thread17LinearCombinationIaLi1EiiLNS1G_9ScaleType4KindE0ELNS_15FloatRoundStyleE2EaEENS1_15EpilogueDefaultEEEEEvvEEEEvNT_6ParamsE:
[----:B------:R-:W0:Y:S02]  /*0000*/  LDC R1, c[0x0][0x28] ;  /* 0x00000a00ff017b82 */ /* 0x000e240000000800 */
[----:B0-----:R-:W-:Y:S01]  /*0010*/  VIADD R1, R1, 0xfffffff8 ;  /* 0xfffffff801017836 */ /* 0x001fe20000000000 */
[----:B------:R-:W0:Y:S01]  /*0020*/  S2R R5, SR_TID.X ;  /* 0x0000000000057919 */ /* 0x000e220000002100 */
[----:B------:R-:W-:Y:S01]  /*0030*/  ELECT P0, URZ, PT ;  /* 0x00000000003f782f */ /* 0x000fe20003800000 */
[----:B------:R-:W-:Y:S01]  /*0040*/  BSSY B0, `(.L_x_0) ;  /* 0x000000f000007945 */ /* 0x000fe20003800000 */
[--C-:B0-----:R-:W-:Y:S02]  /*0050*/  SHF.R.U32.HI R0, RZ, 0x5, R5.reuse ;  /* 0x00000005ff007819 */ /* 0x101fe40000011605 */
[----:B------:R-:W-:-:S03]  /*0060*/  SHF.R.U32.HI R7, RZ, 0x7, R5 ;  /* 0x00000007ff077819 */ /* 0x000fc60000011605 */
[----:B------:R-:W0:Y:S04]  /*0070*/  SHFL.IDX PT, R2, R0, RZ, 0x1f ;  /* 0x00001fff00027589 */ /* 0x000e2800000e0000 */
[----:B------:R1:W2:Y:S01]  /*0080*/  SHFL.IDX PT, R10, R7, RZ, 0x1f ;  /* 0x00001fff070a7589 */ /* 0x0002a200000e0000 */
[----:B0-----:R-:W-:-:S13]  /*0090*/  ISETP.NE.OR P0, PT, R2, RZ, !P0 ;  /* 0x000000ff0200720c */ /* 0x001fda0004705670 */
[----:B-12---:R-:W-:Y:S05]  /*00a0*/  @P0 BRA `(.L_x_1) ;  /* 0x0000000000200947 */ /* 0x006fea0003800000 */
[----:B------:R-:W-:Y:S02]  /*00b0*/  ULDC.64 UR4, c[0x0][0x198] ;  /* 0x0000660000047ab9 */ /* 0x000fe40000000a00 */
[----:B------:R-:W-:Y:S02]  /*00c0*/  UIADD3 UR6, UP0, UR4, 0xf0, URZ ;  /* 0x000000f004067890 */ /* 0x000fe4000ff1e03f */
[----:B------:R-:W-:Y:S02]  /*00d0*/  UIADD3 UR4, UP1, UR4, 0x1f0, URZ ;  /* 0x000001f004047890 */ /* 0x000fe4000ff3e03f */
[----:B------:R-:W-:Y:S02]  /*00e0*/  UIADD3.X UR7, URZ, UR5, URZ, UP0, !UPT ;  /* 0x000000053f077290 */ /* 0x000fe400087fe43f */
[----:B------:R-:W-:-:S07]  /*00f0*/  UIADD3.X UR5, URZ, UR5, URZ, UP1, !UPT ;  /* 0x000000053f057290 */ /* 0x000fce0008ffe43f */
[----:B------:R0:W-:Y:S02]  /*0100*/  UTMACCTL.PF [UR6] ;  /* 0x00000000060079b9 */ /* 0x0001e40008040000 */
[----:B------:R0:W-:Y:S02]  /*0110*/  UTMACCTL.PF [UR4] ;  /* 0x00000000040079b9 */ /* 0x0001e40008040000 */
[----:B0-----:R-:W-:Y:S01]  /*0120*/  NOP ;  /* 0x0000000000007918 */ /* 0x001fe20000000000 */
.L_x_1:
[----:B------:R-:W-:Y:S05]  /*0130*/  BSYNC B0 ;  /* 0x0000000000007941 */ /* 0x000fea0003800000 */
.L_x_0:
[----:B------:R-:W0:Y:S02]  /*0140*/  SHFL.IDX PT, R8, R0, RZ, 0x1f ;  /* 0x00001fff00087589 */ /* 0x000e2400000e0000 */
[----:B0-----:R-:W-:-:S13]  /*0150*/  ISETP.NE.AND P0, PT, R8, RZ, PT ;  /* 0x000000ff0800720c */ /* 0x001fda0003f05270 */
[----:B------:R-:W-:Y:S05]  /*0160*/  @P0 BRA `(.L_x_2) ;  /* 0x0000000000600947 */ /* 0x000fea0003800000 */
[----:B------:R-:W0:Y:S01]  /*0170*/  S2UR UR8, SR_CgaCtaId ;  /* 0x00000000000879c3 */ /* 0x000e220000008800 */
[----:B------:R-:W-:Y:S01]  /*0180*/  UMOV UR4, 0x400 ;  /* 0x0000040000047882 */ /* 0x000fe20000000000 */
[----:B------:R-:W-:Y:S01]  /*0190*/  UMOV UR5, 0x1 ;  /* 0x0000000100057882 */ /* 0x000fe20000000000 */
[----:B------:R-:W-:Y:S01]  /*01a0*/  UMOV UR6, 0x3 ;  /* 0x0000000300067882 */ /* 0x000fe20000000000 */
[----:B------:R-:W-:Y:S01]  /*01b0*/  ELECT P0, URZ, PT ;  /* 0x00000000003f782f */ /* 0x000fe20003800000 */
[----:B------:R-:W-:-:S04]  /*01c0*/  UIADD3 UR6, -UR6, 0x100000, URZ ;  /* 0x0010000006067890 */ /* 0x000fc8000fffe13f */
[----:B------:R-:W-:Y:S02]  /*01d0*/  USHF.L.U32 UR7, UR6, 0xb, URZ ;  /* 0x0000000b06077899 */ /* 0x000fe4000800063f */
[----:B------:R-:W-:Y:S02]  /*01e0*/  USHF.L.U32 UR6, UR6, 0x1, URZ ;  /* 0x0000000106067899 */ /* 0x000fe4000800063f */
[----:B0-----:R-:W-:Y:S02]  /*01f0*/  ULEA UR8, UR8, UR4, 0x18 ;  /* 0x0000000408087291 */ /* 0x001fe4000f8ec03f */
[----:B------:R-:W-:-:S04]  /*0200*/  UIADD3 UR4, -UR5, 0x100000, URZ ;  /* 0x0010000005047890 */ /* 0x000fc8000fffe13f */
[----:B------:R-:W-:Y:S02]  /*0210*/  USHF.L.U32 UR5, UR4, 0xb, URZ ;  /* 0x0000000b04057899 */ /* 0x000fe4000800063f */
[----:B------:R-:W-:Y:S01]  /*0220*/  USHF.L.U32 UR4, UR4, 0x1, URZ ;  /* 0x0000000104047899 */ /* 0x000fe2000800063f */
[----:B------:R-:W0:Y:S11]  /*0230*/  FENCE.VIEW.ASYNC.S ;  /* 0x00000000000073c6 */ /* 0x000e360000000000 */
[----:B0-----:R0:W1:Y:S01]  /*0240*/  SYNCS.EXCH.64 URZ, [UR8], UR4 ;  /* 0x00000004083f75b2 */ /* 0x0010620008000100 */
[----:B------:R0:W2:Y:S01]  /*0250*/  SYNCS.EXCH.64 URZ, [UR8+0x28], UR6 ;  /* 0x00002806083f75b2 */ /* 0x0000a20008000100 */
[----:B------:R0:W3:Y:S01]  /*0260*/  SYNCS.EXCH.64 URZ, [UR8+0x8], UR4 ;  /* 0x00000804083f75b2 */ /* 0x0000e20008000100 */
[----:B------:R0:W4:Y:S01]  /*0270*/  SYNCS.EXCH.64 URZ, [UR8+0x30], UR6 ;  /* 0x00003006083f75b2 */ /* 0x0001220008000100 */
[----:B------:R0:W0:Y:S01]  /*0280*/  SYNCS.EXCH.64 URZ, [UR8+0x10], UR4 ;  /* 0x00001004083f75b2 */ /* 0x0000220008000100 */
[----:B------:R0:W0:Y:S01]  /*0290*/  SYNCS.EXCH.64 URZ, [UR8+0x38], UR6 ;  /* 0x00003806083f75b2 */ /* 0x0000220008000100 */
[----:B------:R0:W0:Y:S01]  /*02a0*/  SYNCS.EXCH.64 URZ, [UR8+0x18], UR4 ;  /* 0x00001804083f75b2 */ /* 0x0000220008000100 */
[----:B------:R0:W0:Y:S01]  /*02b0*/  SYNCS.EXCH.64 URZ, [UR8+0x40], UR6 ;  /* 0x00004006083f75b2 */ /* 0x0000220008000100 */
[----:B------:R0:W0:Y:S01]  /*02c0*/  SYNCS.EXCH.64 URZ, [UR8+0x20], UR4 ;  /* 0x00002004083f75b2 */ /* 0x0000220008000100 */
[----:B------:R0:W0:Y:S01]  /*02d0*/  SYNCS.EXCH.64 URZ, [UR8+0x48], UR6 ;  /* 0x00004806083f75b2 */ /* 0x0000220008000100 */
[----:B------:R-:W-:Y:S01]  /*02e0*/  NOP ;  /* 0x0000000000007918 */ /* 0x000fe20000000000 */
.L_x_2:
[----:B------:R-:W5:Y:S01]  /*02f0*/  SHFL.IDX PT, R9, R0, RZ, 0x1f ;  /* 0x00001fff00097589 */ /* 0x000f6200000e0000 */
[----:B------:R-:W-:Y:S01]  /*0300*/  SHF.R.S32.HI R4, RZ, 0x1f, R5 ;  /* 0x0000001fff047819 */ /* 0x000fe20000011405 */
[----:B------:R-:W1:Y:S01]  /*0310*/  S2UR UR12, SR_CTAID.X ;  /* 0x00000000000c79c3 */ /* 0x000e620000002500 */
[----:B------:R-:W-:Y:S01]  /*0320*/  ELECT P0, URZ, PT ;  /* 0x00000000003f782f */ /* 0x000fe20003800000 */
[----:B------:R1:W2:Y:S01]  /*0330*/  SHFL.IDX PT, R11, R0, RZ, 0x1f ;  /* 0x00001fff000b7589 */ /* 0x0002a200000e0000 */
[----:B------:R-:W-:Y:S02]  /*0340*/  LEA.HI R4, R4, R5, RZ, 0x7 ;  /* 0x0000000504047211 */ /* 0x000fe400078f38ff */
[----:B------:R-:W-:Y:S02]  /*0350*/  ELECT P1, URZ, PT ;  /* 0x00000000003f782f */ /* 0x000fe40003820000 */
[----:B------:R-:W-:Y:S01]  /*0360*/  SHF.R.S32.HI R13, RZ, 0x1f, R8 ;  /* 0x0000001fff0d7819 */ /* 0x000fe20000011408 */
[----:B------:R-:W3:Y:S01]  /*0370*/  S2R R6, SR_CTAID.Y ;  /* 0x0000000000067919 */ /* 0x000ee20000002600 */
[----:B------:R-:W-:Y:S01]  /*0380*/  LOP3.LUT R4, R4, 0xffffff80, RZ, 0xc0, !PT ;  /* 0xffffff8004047812 */ /* 0x000fe200078ec0ff */
[----:B------:R-:W4:Y:S01]  /*0390*/  LDC R14, c[0x0][0x140] ;  /* 0x00005000ff0e7b82 */ /* 0x000f220000000800 */
[----:B0-----:R-:W-:Y:S01]  /*03a0*/  ULDC UR4, c[0x0][0x150] ;  /* 0x0000540000047ab9 */ /* 0x001fe20000000800 */
[----:B------:R-:W-:Y:S01]  /*03b0*/  LEA.HI R13, R13, R8, RZ, 0x2 ;  /* 0x000000080d0d7211 */ /* 0x000fe200078f10ff */
[----:B------:R-:W0:Y:S01]  /*03c0*/  SHFL.IDX PT, R16, R7, RZ, 0x1f ;  /* 0x00001fff07107589 */ /* 0x000e2200000e0000 */
[----:B------:R-:W-:Y:S01]  /*03d0*/  IMAD.IADD R4, R5, 0x1, -R4 ;  /* 0x0000000105047824 */ /* 0x000fe200078e0a04 */
[----:B------:R-:W-:Y:S01]  /*03e0*/  UMOV UR11, 0x80 ;  /* 0x00000080000b7882 */ /* 0x000fe20000000000 */
[----:B------:R-:W-:Y:S01]  /*03f0*/  LOP3.LUT R13, R13, 0x3ffffffc, RZ, 0xc0, !PT ;  /* 0x3ffffffc0d0d7812 */ /* 0x000fe200078ec0ff */
[----:B------:R-:W-:Y:S01]  /*0400*/  NOP ;  /* 0x0000000000007918 */ /* 0x000fe20000000000 */
[----:B------:R-:W0:Y:S01]  /*0410*/  LDC R15, c[0x0][0x144] ;  /* 0x00005100ff0f7b82 */ /* 0x000e220000000800 */
[----:B------:R-:W-:Y:S01]  /*0420*/  SHF.R.S32.HI R3, RZ, 0x1f, R4 ;  /* 0x0000001fff037819 */ /* 0x000fe20000011404 */
[----:B------:R-:W-:Y:S01]  /*0430*/  NOP ;  /* 0x0000000000007918 */ /* 0x000fe20000000000 */
[----:B------:R-:W-:Y:S01]  /*0440*/  IMAD.IADD R8, R8, 0x1, -R13 ;  /* 0x0000000108087824 */ /* 0x000fe200078e0a0d */
[C---:B------:R-:W-:Y:S01]  /*0450*/  ISETP.NE.AND P4, PT, R10.reuse, RZ, PT ;  /* 0x000000ff0a00720c */ /* 0x040fe20003f85270 */
[----:B------:R-:W-:Y:S01]  /*0460*/  VIADD R33, R10, 0xffffffff ;  /* 0xffffffff0a217836 */ /* 0x000fe20000000000 */
[----:B-----5:R-:W-:Y:S01]  /*0470*/  ISETP.NE.OR P0, PT, R9, RZ, !P0 ;  /* 0x000000ff0900720c */ /* 0x020fe20004705670 */
[----:B------:R-:W-:Y:S01]  /*0480*/  IMAD.MOV.U32 R57, RZ, RZ, 0x1 ;  /* 0x00000001ff397424 */ /* 0x000fe200078e00ff */
[----:B------:R-:W-:Y:S01]  /*0490*/  LEA.HI R9, R3, R4, RZ, 0x3 ;  /* 0x0000000403097211 */ /* 0x000fe200078f18ff */
[----:B------:R-:W5:Y:S01]  /*04a0*/  LDC R21, c[0x0][0x148] ;  /* 0x00005200ff157b82 */ /* 0x000f620000000800 */
[----:B-1----:R-:W-:-:S02]  /*04b0*/  I2FP.F32.U32 R12, UR12 ;  /* 0x0000000c000c7c45 */ /* 0x002fc40008201000 */
[--C-:B------:R-:W-:Y:S02]  /*04c0*/  SHF.R.S32.HI R0, RZ, 0x3, R9.reuse ;  /* 0x00000003ff007819 */ /* 0x100fe40000011409 */
[----:B------:R-:W-:Y:S01]  /*04d0*/  SHF.R.S32.HI R9, RZ, 0x1f, R9 ;  /* 0x0000001fff097819 */ /* 0x000fe20000011409 */
[----:B------:R-:W-:Y:S01]  /*04e0*/  FMUL R12, R12, UR4 ;  /* 0x000000040c0c7c20 */ /* 0x000fe20008400000 */
[----:B--2---:R-:W-:Y:S01]  /*04f0*/  ISETP.NE.OR P1, PT, R11, RZ, !P1 ;  /* 0x000000ff0b00720c */ /* 0x004fe20004f25670 */
[----:B------:R-:W-:Y:S01]  /*0500*/  ULDC UR4, c[0x0][0x154] ;  /* 0x0000550000047ab9 */ /* 0x000fe20000000800 */
[----:B------:R-:W-:Y:S01]  /*0510*/  LEA.HI R11, R9, R0, RZ, 0x2 ;  /* 0x00000000090b7211 */ /* 0x000fe200078f10ff */
[----:B------:R-:W-:Y:S01]  /*0520*/  VOTEU.ALL UP1, P0 ;  /* 0x00000000003f7886 */ /* 0x000fe20000020000 */
[----:B------:R-:W-:Y:S01]  /*0530*/  SHF.R.S32.HI R9, RZ, 0x1f, R2 ;  /* 0x0000001fff097819 */ /* 0x000fe20000011402 */
[----:B------:R-:W1:Y:S01]  /*0540*/  F2I.U32.TRUNC.NTZ R12, R12 ;  /* 0x0000000c000c7305 */ /* 0x000e62000020f000 */
[----:B------:R-:W-:Y:S01]  /*0550*/  LOP3.LUT R11, R11, 0xfffffffc, RZ, 0xc0, !PT ;  /* 0xfffffffc0b0b7812 */ /* 0x000fe200078ec0ff */
[----:B------:R-:W-:Y:S01]  /*0560*/  VOTEU.ALL UP0, P0 ;  /* 0x00000000003f7886 */ /* 0x000fe20000000000 */
[----:B------:R-:W-:Y:S01]  /*0570*/  LEA.HI R9, R9, R2, RZ, 0x2 ;  /* 0x0000000209097211 */ /* 0x000fe200078f10ff */
[----:B------:R-:W2:Y:S01]  /*0580*/  @!UP1 S2UR UR7, SR_CgaCtaId ;  /* 0x00000000000799c3 */ /* 0x000ea20000008800 */
[----:B----4-:R-:W-:Y:S01]  /*0590*/  ISETP.EQ.U32.AND P2, PT, R14, 0x1, PT ;  /* 0x000000010e00780c */ /* 0x010fe20003f42070 */
[----:B------:R-:W-:Y:S01]  /*05a0*/  IMAD.IADD R11, R0, 0x1, -R11 ;  /* 0x00000001000b7824 */ /* 0x000fe200078e0a0b */
[----:B------:R-:W-:Y:S01]  /*05b0*/  LOP3.LUT R9, R9, 0xfffffffc, RZ, 0xc0, !PT ;  /* 0xfffffffc09097812 */ /* 0x000fe200078ec0ff */
[----:B------:R-:W-:Y:S01]  /*05c0*/  VOTEU.ALL UP2, P1 ;  /* 0x00000000003f7886 */ /* 0x000fe20000840000 */
[----:B------:R-:W-:Y:S01]  /*05d0*/  @!UP1 UMOV UR6, 0x400 ;  /* 0x0000040000069882 */ /* 0x000fe20000000000 */
[----:B------:R-:W-:Y:S01]  /*05e0*/  IMAD R8, R8, 0x4, R11 ;  /* 0x0000000408087824 */ /* 0x000fe200078e020b */
[----:B------:R-:W-:Y:S01]  /*05f0*/  VOTEU.ALL UP3, P1 ;  /* 0x00000000003f7886 */ /* 0x000fe20000860000 */
[----:B------:R-:W-:Y:S01]  /*0600*/  IMAD.IADD R14, R2, 0x1, -R9 ;  /* 0x00000001020e7824 */ /* 0x000fe200078e0a09 */
[----:B---3--:R-:W-:Y:S01]  /*0610*/  I2FP.F32.U32 R2, R6 ;  /* 0x0000000600027245 */ /* 0x008fe20000201000 */
[----:B------:R-:W3:Y:S01]  /*0620*/  @!UP2 S2UR UR10, SR_CgaCtaId ;  /* 0x00000000000aa9c3 */ /* 0x000ee20000008800 */
[----:B------:R-:W-:Y:S01]  /*0630*/  LEA.HI R0, R8, R8, RZ, 0x1 ;  /* 0x0000000808007211 */ /* 0x000fe200078f08ff */
[----:B-1----:R-:W-:Y:S01]  /*0640*/  IMAD.MOV R12, RZ, RZ, -R12 ;  /* 0x000000ffff0c7224 */ /* 0x002fe200078e0a0c */
[----:B------:R-:W-:Y:S01]  /*0650*/  @!UP2 UMOV UR9, 0x400 ;  /* 0x000004000009a882 */ /* 0x000fe20000000000 */
[----:B------:R-:W-:Y:S01]  /*0660*/  FMUL R2, R2, UR4 ;  /* 0x0000000402027c20 */ /* 0x000fe20008400000 */
[----:B------:R-:W-:Y:S01]  /*0670*/  LOP3.LUT R11, R0, 0xfffffffe, RZ, 0xc0, !PT ;  /* 0xfffffffe000b7812 */ /* 0x000fe200078ec0ff */
[----:B0-----:R-:W-:Y:S01]  /*0680*/  IMAD R20, R15, R12, UR12 ;  /* 0x0000000c0f147e24 */ /* 0x001fe2000f8e020c */
[----:B------:R-:W-:Y:S01]  /*0690*/  UMOV UR4, 0x20 ;  /* 0x0000002000047882 */ /* 0x000fe20000000000 */
[----:B------:R-:W-:Y:S01]  /*06a0*/  IMAD.SHL.U32 R9, R8, 0x4, RZ ;  /* 0x0000000408097824 */ /* 0x000fe200078e00ff */
[----:B------:R-:W-:-:S04]  /*06b0*/  @!UP1 UIADD3 UR4, -UR4, 0x100000, URZ ;  /* 0x0010000004049890 */ /* 0x000fc8000fffe13f */
[----:B------:R-:W-:Y:S02]  /*06c0*/  @!UP1 USHF.L.U32 UR5, UR4, 0xb, URZ ;  /* 0x0000000b04059899 */ /* 0x000fe4000800063f */
[----:B------:R-:W-:Y:S01]  /*06d0*/  @!UP1 USHF.L.U32 UR4, UR4, 0x1, URZ ;  /* 0x0000000104049899 */ /* 0x000fe2000800063f */
[C---:B------:R-:W-:Y:S01]  /*06e0*/  IMAD.IADD R11, R8.reuse, 0x1, -R11 ;  /* 0x00000001080b7824 */ /* 0x040fe200078e0a0b */
[----:B------:R-:W0:Y:S01]  /*06f0*/  F2I.U32.TRUNC.NTZ R2, R2 ;  /* 0x0000000200027305 */ /* 0x000e22000020f000 */
[----:B------:R-:W-:Y:S01]  /*0700*/  VOTEU.ALL UP4, P1 ;  /* 0x00000000003f7886 */ /* 0x000fe20000880000 */
[----:B------:R-:W-:Y:S01]  /*0710*/  LOP3.LUT R56, R8, 0xc, R9, 0x78, !PT ;  /* 0x0000000c08387812 */ /* 0x000fe200078e7809 */
[----:B--2---:R-:W-:Y:S01]  /*0720*/  @!UP1 ULEA UR8, UR7, UR6, 0x18 ;  /* 0x0000000607089291 */ /* 0x004fe2000f8ec03f */
[----:B------:R-:W-:Y:S01]  /*0730*/  ISETP.NE.AND P3, PT, R11, R20, PT ;  /* 0x000000140b00720c */ /* 0x000fe20003f65270 */
[----:B------:R-:W-:-:S04]  /*0740*/  @!UP2 UIADD3 UR6, -UR11, 0x100000, URZ ;  /* 0x001000000b06a890 */ /* 0x000fc8000fffe13f */
[----:B------:R-:W-:Y:S02]  /*0750*/  @!UP2 USHF.L.U32 UR7, UR6, 0xb, URZ ;  /* 0x0000000b0607a899 */ /* 0x000fe4000800063f */
[----:B------:R-:W-:Y:S01]  /*0760*/  @!UP2 USHF.L.U32 UR6, UR6, 0x1, URZ ;  /* 0x000000010606a899 */ /* 0x000fe2000800063f */
[----:B------:R-:W-:Y:S01]  /*0770*/  ISETP.GE.U32.AND P6, PT, R33, 0x2, PT ;  /* 0x000000022100780c */ /* 0x000fe20003fc6070 */
[----:B------:R-:W-:Y:S01]  /*0780*/  VOTEU.ALL UP5, P1 ;  /* 0x00000000003f7886 */ /* 0x000fe200008a0000 */
[----:B------:R-:W-:Y:S01]  /*0790*/  VOTEU.ALL UP1, P0 ;  /* 0x00000000003f7886 */ /* 0x000fe20000020000 */
[----:B------:R-:W-:Y:S02]  /*07a0*/  LOP3.LUT P0, RZ, R4, 0x7, RZ, 0xc0, !PT ;  /* 0x0000000704ff7812 */ /* 0x000fe4000780c0ff */
[----:B------:R-:W-:Y:S01]  /*07b0*/  R2UR UR43, R16 ;  /* 0x00000000102b72ca */ /* 0x000fe200000e0000 */
[----:B---3--:R-:W-:Y:S01]  /*07c0*/  @!UP2 ULEA UR9, UR10, UR9, 0x18 ;  /* 0x000000090a09a291 */ /* 0x008fe2000f8ec03f */
[C---:B------:R-:W-:Y:S01]  /*07d0*/  ISETP.LT.U32.AND P0, PT, R56.reuse, 0x4, !P0 ;  /* 0x000000043800780c */ /* 0x040fe20004701070 */
[----:B0-----:R-:W-:Y:S01]  /*07e0*/  IMAD.MOV R24, RZ, RZ, -R2 ;  /* 0x000000ffff187224 */ /* 0x001fe200078e0a02 */
[----:B------:R-:W-:Y:S01]  /*07f0*/  VOTEU.ALL UP2, P1 ;  /* 0x00000000003f7886 */ /* 0x000fe20000840000 */
[----:B------:R-:W-:Y:S01]  /*0800*/  @P3 LEA.HI R0, R56, R56, RZ, 0x1 ;  /* 0x0000003838003211 */ /* 0x000fe200078f08ff */
[----:B------:R-:W0:Y:S02]  /*0810*/  FENCE.VIEW.ASYNC.S ;  /* 0x00000000000073c6 */ /* 0x000e240000000000 */
[----:B0-----:R0:W1:Y:S01]  /*0820*/  @!UP0 SYNCS.EXCH.64 URZ, [UR8+0x80], UR4 ;  /* 0x00008004083f85b2 */ /* 0x0010620008000100 */
[----:B------:R-:W-:Y:S01]  /*0830*/  ISETP.NE.AND P1, PT, R14, 0x3, PT ;  /* 0x000000030e00780c */ /* 0x000fe20003f25270 */
[----:B-----5:R-:W-:Y:S01]  /*0840*/  IMAD R9, R21, R24, R6 ;  /* 0x0000001815097224 */ /* 0x020fe200078e0206 */
[----:B------:R-:W-:-:S02]  /*0850*/  @P3 SHF.R.S32.HI R0, RZ, 0x1, R0 ;  /* 0x00000001ff003819 */ /* 0x000fc40000011400 */
[----:B------:R-:W-:Y:S02]  /*0860*/  ISETP.EQ.OR P1, PT, R14, RZ, !P1 ;  /* 0x000000ff0e00720c */ /* 0x000fe40004f22670 */
[----:B------:R-:W-:Y:S02]  /*0870*/  @P3 ISETP.NE.AND P5, PT, R0, R9, PT ;  /* 0x000000090000320c */ /* 0x000fe40003fa5270 */
[----:B------:R-:W-:Y:S02]  /*0880*/  ISETP.EQ.AND P1, PT, R10, RZ, P1 ;  /* 0x000000ff0a00720c */ /* 0x000fe40000f22270 */
[----:B------:R-:W-:Y:S02]  /*0890*/  SEL R0, RZ, 0x1, !P0 ;  /* 0x00000001ff007807 */ /* 0x000fe40004000000 */
[----:B------:R-:W-:Y:S02]  /*08a0*/  @P3 SEL R57, RZ, 0x1, P5 ;  /* 0x00000001ff393807 */ /* 0x000fe40002800000 */
[----:B------:R-:W-:Y:S01]  /*08b0*/  SEL R23, RZ, 0x1, !P1 ;  /* 0x00000001ff177807 */ /* 0x000fe20004800000 */
[----:B------:R0:W2:Y:S01]  /*08c0*/  @!UP1 SYNCS.EXCH.64 URZ, [UR8+0x88], UR4 ;  /* 0x00008804083f95b2 */ /* 0x0000a20008000100 */
[----:B------:R-:W-:Y:S01]  /*08d0*/  NOP ;  /* 0x0000000000007918 */ /* 0x000fe20000000000 */
[----:B------:R-:W-:-:S02]  /*08e0*/  LOP3.LUT R57, R57, R0, RZ, 0xc0, !PT ;  /* 0x0000000039397212 */ /* 0x000fc400078ec0ff */
[----:B------:R-:W-:Y:S01]  /*08f0*/  SEL R23, R23, 0x2, P6 ;  /* 0x0000000217177807 */ /* 0x000fe20003000000 */
[----:B------:R0:W3:Y:S01]  /*0900*/  @!UP2 SYNCS.EXCH.64 URZ, [UR9+0x60], UR6 ;  /* 0x00006006093fa5b2 */ /* 0x0000e20008000100 */
[----:B------:R0:W4:Y:S01]  /*0910*/  @!UP3 SYNCS.EXCH.64 URZ, [UR9+0x68], UR6 ;  /* 0x00006806093fb5b2 */ /* 0x0001220008000100 */
[----:B------:R0:W0:Y:S01]  /*0920*/  @!UP4 SYNCS.EXCH.64 URZ, [UR9+0x70], UR6 ;  /* 0x00007006093fc5b2 */ /* 0x0000220008000100 */
[----:B------:R0:W0:Y:S01]  /*0930*/  @!UP5 SYNCS.EXCH.64 URZ, [UR9+0x78], UR6 ;  /* 0x00007806093fd5b2 */ /* 0x0000220008000100 */
[----:B------:R-:W-:Y:S01]  /*0940*/  NOP ;  /* 0x0000000000007918 */ /* 0x000fe20000000000 */
[----:B-1----:R-:W-:Y:S05]  /*0950*/  @!P2 BRA `(.L_x_3) ;  /* 0x000000000008a947 */ /* 0x002fea0003800000 */
[----:B0-234-:R-:W-:Y:S01]  /*0960*/  UCGABAR_ARV ;  /* 0x00000000000079c7 */ /* 0x01dfe20008000000 */
[----:B------:R-:W-:Y:S05]  /*0970*/  BRA `(.L_x_4) ;  /* 0x0000000000047947 */ /* 0x000fea0003800000 */
.L_x_3:
[----:B0-234-:R-:W-:Y:S01]  /*0980*/  NOP ;  /* 0x0000000000007918 */ /* 0x01dfe20000000000 */
.L_x_4:
[----:B------:R-:W-:Y:S01]  /*0990*/  ULDC.64 UR4, c[0x0][0x598] ;  /* 0x0001660000047ab9 */ /* 0x000fe20000000a00 */
[----:B------:R-:W-:Y:S01]  /*09a0*/  ULDC.64 UR36, c[0x0][0x208] ;  /* 0x0000820000247ab9 */ /* 0x000fe20000000a00 */
[----:B------:R-:W-:-:S04]  /*09b0*/  ISETP.NE.U32.AND P0, PT, RZ, UR4, PT ;  /* 0x00000004ff007c0c */ /* 0x000fc8000bf05070 */
[----:B------:R-:W-:-:S13]  /*09c0*/  ISETP.NE.AND.EX P0, PT, RZ, UR5, PT, P0 ;  /* 0x00000005ff007c0c */ /* 0x000fda000bf05300 */
[----:B------:R-:W-:Y:S05]  /*09d0*/  @!P0 BRA `(.L_x_5) ;  /* 0x00000000001c8947 */ /* 0x000fea0003800000 */
[----:B------:R-:W0:Y:S02]  /*09e0*/  LDC.64 R8, c[0x0][0x598] ;  /* 0x00016600ff087b82 */ /* 0x000e240000000a00 */
[----:B0-----:R-:W2:Y:S02]  /*09f0*/  LDG.E.64 R8, desc[UR36][R8.64] ;  /* 0x0000002408087981 */ /* 0x001ea4000c1e1b00 */
[----:B--2---:R-:W-:-:S04]  /*0a00*/  ISETP.NE.U32.AND P0, PT, R8, RZ, PT ;  /* 0x000000ff0800720c */ /* 0x004fc80003f05070 */
[----:B------:R-:W-:-:S13]  /*0a10*/  ISETP.NE.AND.EX P0, PT, R9, RZ, PT, P0 ;  /* 0x000000ff0900720c */ /* 0x000fda0003f05300 */
[----:B------:R-:W-:Y:S05]  /*0a20*/  @!P0 BRA `(.L_x_5) ;  /* 0x0000000000088947 */ /* 0x000fea0003800000 */
[----:B------:R0:W5:Y:S01]  /*0a30*/  LD.E R58, desc[UR36][R8.64] ;  /* 0x00000024083a7980 */ /* 0x000162000c101900 */
[----:B------:R-:W-:Y:S05]  /*0a40*/  BRA `(.L_x_6) ;  /* 0x0000000000247947 */ /* 0x000fea0003800000 */
.L_x_5:
[----:B------:R-:W-:Y:S02]  /*0a50*/  ULDC.64 UR4, c[0x0][0x588] ;  /* 0x0001620000047ab9 */ /* 0x000fe40000000a00 */
[----:B------:R-:W-:-:S04]  /*0a60*/  ISETP.NE.U32.AND P0, PT, RZ, UR4, PT ;  /* 0x00000004ff007c0c */ /* 0x000fc8000bf05070 */
[----:B------:R-:W-:-:S13]  /*0a70*/  ISETP.NE.AND.EX P0, PT, RZ, UR5, PT, P0 ;  /* 0x00000005ff007c0c */ /* 0x000fda000bf05300 */
[----:B------:R-:W-:Y:S05]  /*0a80*/  @!P0 BRA `(.L_x_7) ;  /* 0x00000000000c8947 */ /* 0x000fea0003800000 */
[----:B------:R-:W0:Y:S02]  /*0a90*/  LDC.64 R58, c[0x0][0x588] ;  /* 0x00016200ff3a7b82 */ /* 0x000e240000000a00 */
[----:B0-----:R1:W5:Y:S01]  /*0aa0*/  LDG.E R58, desc[UR36][R58.64] ;  /* 0x000000243a3a7981 */ /* 0x001362000c1e1900 */
[----:B------:R-:W-:Y:S05]  /*0ab0*/  BRA `(.L_x_6) ;  /* 0x0000000000087947 */ /* 0x000fea0003800000 */
.L_x_7:
[----:B------:R-:W-:Y:S02]  /*0ac0*/  ULDC UR4, c[0x0][0x580] ;  /* 0x0001600000047ab9 */ /* 0x000fe40000000800 */
[----:B------:R-:W-:-:S07]  /*0ad0*/  IMAD.U32 R58, RZ, RZ, UR4 ;  /* 0x00000004ff3a7e24 */ /* 0x000fce000f8e00ff */
.L_x_6:
[----:B------:R-:W-:Y:S02]  /*0ae0*/  ULDC.64 UR4, c[0x0][0x5a0] ;  /* 0x0001680000047ab9 */ /* 0x000fe40000000a00 */
[----:B------:R-:W-:-:S04]  /*0af0*/  ISETP.NE.U32.AND P0, PT, RZ, UR4, PT ;  /* 0x00000004ff007c0c */ /* 0x000fc8000bf05070 */
[----:B------:R-:W-:-:S13]  /*0b00*/  ISETP.NE.AND.EX P0, PT, RZ, UR5, PT, P0 ;  /* 0x00000005ff007c0c */ /* 0x000fda000bf05300 */
[----:B------:R-:W-:Y:S05]  /*0b10*/  @!P0 BRA `(.L_x_8) ;  /* 0x00000000001c8947 */ /* 0x000fea0003800000 */
[----:B0-----:R-:W0:Y:S02]  /*0b20*/  LDC.64 R8, c[0x0][0x5a0] ;  /* 0x00016800ff087b82 */ /* 0x001e240000000a00 */
[----:B0-----:R-:W2:Y:S02]  /*0b30*/  LDG.E.64 R8, desc[UR36][R8.64] ;  /* 0x0000002408087981 */ /* 0x001ea4000c1e1b00 */
[----:B--2---:R-:W-:-:S04]  /*0b40*/  ISETP.NE.U32.AND P0, PT, R8, RZ, PT ;  /* 0x000000ff0800720c */ /* 0x004fc80003f05070 */
[----:B------:R-:W-:-:S13]  /*0b50*/  ISETP.NE.AND.EX P0, PT, R9, RZ, PT, P0 ;  /* 0x000000ff0900720c */ /* 0x000fda0003f05300 */
[----:B------:R-:W-:Y:S05]  /*0b60*/  @!P0 BRA `(.L_x_8) ;  /* 0x0000000000088947 */ /* 0x000fea0003800000 */
[----:B-1----:R0:W5:Y:S01]  /*0b70*/  LD.E R59, desc[UR36][R8.64] ;  /* 0x00000024083b7980 */ /* 0x002162000c101900 */
[----:B------:R-:W-:Y:S05]  /*0b80*/  BRA `(.L_x_9) ;  /* 0x0000000000247947 */ /* 0x000fea0003800000 */
.L_x_8:
[----:B------:R-:W-:Y:S02]  /*0b90*/  ULDC.64 UR4, c[0x0][0x590] ;  /* 0x0001640000047ab9 */ /* 0x000fe40000000a00 */
[----:B------:R-:W-:-:S04]  /*0ba0*/  ISETP.NE.U32.AND P0, PT, RZ, UR4, PT ;  /* 0x00000004ff007c0c */ /* 0x000fc8000bf05070 */
[----:B------:R-:W-:-:S13]  /*0bb0*/  ISETP.NE.AND.EX P0, PT, RZ, UR5, PT, P0 ;  /* 0x00000005ff007c0c */ /* 0x000fda000bf05300 */
[----:B------:R-:W-:Y:S05]  /*0bc0*/  @!P0 BRA `(.L_x_10) ;  /* 0x00000000000c8947 */ /* 0x000fea0003800000 */
[----:B0-----:R-:W1:Y:S02]  /*0bd0*/  LDC.64 R8, c[0x0][0x590] ;  /* 0x00016400ff087b82 */ /* 0x001e640000000a00 */
[----:B-1----:R1:W5:Y:S01]  /*0be0*/  LDG.E R59, desc[UR36][R8.64] ;  /* 0x00000024083b7981 */ /* 0x002362000c1e1900 */
[----:B------:R-:W-:Y:S05]  /*0bf0*/  BRA `(.L_x_9) ;  /* 0x0000000000087947 */ /* 0x000fea0003800000 */
.L_x_10:
[----:B------:R-:W-:Y:S02]  /*0c00*/  ULDC UR4, c[0x0][0x584] ;  /* 0x0001610000047ab9 */ /* 0x000fe40000000800 */
[----:B-1----:R-:W-:-:S07]  /*0c10*/  IMAD.U32 R59, RZ, RZ, UR4 ;  /* 0x00000004ff3b7e24 */ /* 0x002fce000f8e00ff */
.L_x_9:
[----:B------:R-:W2:Y:S01]  /*0c20*/  LDC R2, c[0x0][0x65c] ;  /* 0x00019700ff027b82 */ /* 0x000ea20000000800 */
[----:B------:R-:W-:Y:S01]  /*0c30*/  ULDC UR6, c[0x0][0x28c] ;  /* 0x0000a30000067ab9 */ /* 0x000fe20000000800 */
[----:B------:R-:W-:Y:S01]  /*0c40*/  ISETP.NE.AND P0, PT, R10, 0x2, PT ;  /* 0x000000020a00780c */ /* 0x000fe20003f05270 */
[----:B------:R-:W-:Y:S01]  /*0c50*/  UIADD3 UR6, UR6, 0x1f, URZ ;  /* 0x0000001f06067890 */ /* 0x000fe2000fffe03f */
[----:B01----:R-:W-:Y:S01]  /*0c60*/  IMAD.U32 R8, RZ, RZ, UR12 ;  /* 0x0000000cff087e24 */ /* 0x003fe2000f8e00ff */
[----:B------:R-:W-:Y:S01]  /*0c70*/  UMOV UR39, URZ ;  /* 0x0000003f00277c82 */ /* 0x000fe20008000000 */
[----:B------:R-:W-:Y:S01]  /*0c80*/  UMOV UR38, URZ ;  /* 0x0000003f00267c82 */ /* 0x000fe20008000000 */
[----:B------:R-:W-:Y:S01]  /*0c90*/  USHF.R.S32.HI UR7, URZ, 0x1f, UR6 ;  /* 0x0000001f3f077899 */ /* 0x000fe20008011406 */
[----:B------:R-:W-:-:S03]  /*0ca0*/  ULDC.64 UR8, c[0x0][0x650] ;  /* 0x0001940000087ab9 */ /* 0x000fc60000000a00 */
[----:B------:R-:W-:-:S04]  /*0cb0*/  ULEA.HI UR7, UR7, UR6, URZ, 0x5 ;  /* 0x0000000607077291 */ /* 0x000fc8000f8f283f */
[----:B------:R-:W-:Y:S01]  /*0cc0*/  USHF.R.S32.HI UR40, URZ, 0x5, UR7 ;  /* 0x000000053f287899 */ /* 0x000fe20008011407 */
[----:B--2---:R-:W-:-:S13]  /*0cd0*/  ISETP.NE.AND P1, PT, R2, 0x1, PT ;  /* 0x000000010200780c */ /* 0x004fda0003f25270 */
[----:B------:R-:W0:Y:S01]  /*0ce0*/  @P1 LDC R17, c[0x0][0x10] ;  /* 0x00000400ff111b82 */ /* 0x000e220000000800 */
[----:B------:R-:W-:Y:S02]  /*0cf0*/  @P1 IMAD.MOV.U32 R7, RZ, RZ, RZ ;  /* 0x000000ffff071224 */ /* 0x000fe400078e00ff */
[----:B------:R-:W-:-:S05]  /*0d00*/  @P1 IMAD.MOV.U32 R9, RZ, RZ, RZ ;  /* 0x000000ffff091224 */ /* 0x000fca00078e00ff */
[----:B------:R-:W1:Y:S01]  /*0d10*/  @!P1 LDC R11, c[0x0][0xc] ;  /* 0x00000300ff0b9b82 */ /* 0x000e620000000800 */
[----:B------:R-:W-:Y:S01]  /*0d20*/  ULDC UR4, c[0x0][0xc] ;  /* 0x0000030000047ab9 */ /* 0x000fe20000000800 */
[----:B------:R-:W-:Y:S02]  /*0d30*/  ULDC UR5, c[0x0][0x10] ;  /* 0x0000040000057ab9 */ /* 0x000fe40000000800 */
[----:B------:R-:W-:-:S04]  /*0d40*/  UIMAD.WIDE.U32 UR4, UR4, UR5, URZ ;  /* 0x00000005040472a5 */ /* 0x000fc8000f8e003f */
[----:B------:R-:W2:Y:S01]  /*0d50*/  LDC R0, c[0x0][0x14] ;  /* 0x00000500ff007b82 */ /* 0x000ea20000000800 */
[----:B0-----:R-:W-:-:S04]  /*0d60*/  @P1 IMAD.WIDE.U32 R16, R17, UR12, R6 ;  /* 0x0000000c11101c25 */ /* 0x001fc8000f8e0006 */
[----:B------:R-:W-:Y:S02]  /*0d70*/  @P1 IMAD.IADD R17, R17, 0x1, R9 ;  /* 0x0000000111111824 */ /* 0x000fe400078e0209 */
[----:B------:R-:W-:Y:S02]  /*0d80*/  IMAD.MOV.U32 R9, RZ, RZ, RZ ;  /* 0x000000ffff097224 */ /* 0x000fe400078e00ff */
[----:B-1----:R-:W-:-:S04]  /*0d90*/  @!P1 IMAD.WIDE.U32 R8, R6, R11, R8 ;  /* 0x0000000b06089225 */ /* 0x002fc800078e0008 */
[----:B------:R-:W-:Y:S02]  /*0da0*/  @!P1 IMAD.MOV.U32 R16, RZ, RZ, R8 ;  /* 0x000000ffff109224 */ /* 0x000fe400078e0008 */
[----:B--2---:R-:W-:-:S04]  /*0db0*/  IMAD.WIDE.U32 R12, R0, UR4, RZ ;  /* 0x00000004000c7c25 */ /* 0x004fc8000f8e00ff */
[----:B------:R-:W-:Y:S01]  /*0dc0*/  IMAD R10, R0, UR5, RZ ;  /* 0x00000005000a7c24 */ /* 0x000fe2000f8e02ff */
[----:B------:R0:W-:Y:S01]  /*0dd0*/  STL.64 [R1], R12 ;  /* 0x0000000c01007387 */ /* 0x0001e20000100a00 */
[----:B------:R-:W-:Y:S02]  /*0de0*/  @!P1 IMAD.MOV.U32 R17, RZ, RZ, R9 ;  /* 0x000000ffff119224 */ /* 0x000fe400078e0009 */
[----:B------:R-:W-:Y:S01]  /*0df0*/  IMAD.IADD R0, R13, 0x1, R10 ;  /* 0x000000010d007824 */ /* 0x000fe200078e020a */
[----:B------:R-:W-:Y:S06]  /*0e00*/  @P0 BRA `(.L_x_11) ;  /* 0x0000000000200947 */ /* 0x000fec0003800000 */
[----:B------:R-:W-:Y:S01]  /*0e10*/  UISETP.GE.U32.AND UP0, UPT, UR40, 0x5, UPT ;  /* 0x000000052800788c */ /* 0x000fe2000bf06070 */
[----:B------:R-:W-:Y:S01]  /*0e20*/  IADD3 R16, P0, R16, R12, RZ ;  /* 0x0000000c10107210 */ /* 0x000fe20007f1e0ff */
[----:B------:R-:W-:Y:S01]  /*0e30*/  UIMAD.WIDE.U32 UR4, UR40, -0x33333333, URZ ;  /* 0xcccccccd280478a5 */ /* 0x000fe2000f8e003f */
[----:B------:R-:W-:-:S03]  /*0e40*/  UMOV UR38, URZ ;  /* 0x0000003f00267c82 */ /* 0x000fc60008000000 */
[----:B------:R-:W-:Y:S01]  /*0e50*/  USHF.R.U32.HI UR4, URZ, 0x2, UR5 ;  /* 0x000000023f047899 */ /* 0x000fe20008011605 */
[----:B------:R-:W-:-:S03]  /*0e60*/  IMAD.X R17, R0, 0x1, R17, P0 ;  /* 0x0000000100117824 */ /* 0x000fc600000e0611 */
[----:B------:R-:W-:Y:S02]  /*0e70*/  UIMAD UR39, UR4, -0x5, UR40 ;  /* 0xfffffffb042778a4 */ /* 0x000fe4000f8e0228 */
[----:B------:R-:W-:-:S12]  /*0e80*/  @UP0 ULOP3.LUT UR38, UR4, 0x1, URZ, 0xc0, !UPT ;  /* 0x0000000104260892 */ /* 0x000fd8000f8ec03f */
.L_x_11:
[----:B------:R-:W-:Y:S01]  /*0e90*/  ISETP.GE.U32.AND P0, PT, R16, UR8, PT ;  /* 0x0000000810007c0c */ /* 0x000fe2000bf06070 */
[----:B------:R-:W-:Y:S01]  /*0ea0*/  IMAD.MOV.U32 R22, RZ, RZ, -0x1 ;  /* 0xffffffffff167424 */ /* 0x000fe200078e00ff */
[----:B------:R-:W-:Y:S01]  /*0eb0*/  PRMT R8, RZ, 0x7610, R8 ;  /* 0x00007610ff087816 */ /* 0x000fe20000000008 */
[----:B------:R-:W-:Y:S01]  /*0ec0*/  IMAD.MOV.U32 R19, RZ, RZ, -0x1 ;  /* 0xffffffffff137424 */ /* 0x000fe200078e00ff */
[----:B------:R-:W-:Y:S01]  /*0ed0*/  ISETP.GE.U32.AND.EX P0, PT, R17, UR9, PT, P0 ;  /* 0x0000000911007c0c */ /* 0x000fe2000bf06100 */
[----:B------:R-:W-:-:S12]  /*0ee0*/  IMAD.MOV.U32 R18, RZ, RZ, -0x1 ;  /* 0xffffffffff127424 */ /* 0x000fd800078e00ff */
[----:B------:R-:W-:Y:S05]  /*0ef0*/  @P0 BRA `(.L_x_12) ;  /* 0x0000000400240947 */ /* 0x000fea0003800000 */
[----:B------:R-:W1:Y:S01]  /*0f00*/  LDC.64 R18, c[0x0][0x628] ;  /* 0x00018a00ff127b82 */ /* 0x000e620000000a00 */
[----:B------:R-:W-:Y:S02]  /*0f10*/  IMAD.MOV.U32 R8, RZ, RZ, R16 ;  /* 0x000000ffff087224 */ /* 0x000fe400078e0010 */
[----:B------:R-:W-:-:S05]  /*0f20*/  IMAD.MOV.U32 R9, RZ, RZ, R17 ;  /* 0x000000ffff097224 */ /* 0x000fca00078e0011 */
[----:B------:R-:W2:Y:S08]  /*0f30*/  LDC R22, c[0x0][0x630] ;  /* 0x00018c00ff167b82 */ /* 0x000eb00000000800 */
[----:B------:R-:W3:Y:S01]  /*0f40*/  LDC.64 R26, c[0x0][0x620] ;  /* 0x00018800ff1a7b82 */ /* 0x000ee20000000a00 */
[----:B-1----:R-:W-:-:S04]  /*0f50*/  ISETP.NE.U32.AND P0, PT, R18, RZ, PT ;  /* 0x000000ff1200720c */ /* 0x002fc80003f05070 */
[----:B------:R-:W-:-:S13]  /*0f60*/  ISETP.NE.AND.EX P0, PT, R19, RZ, PT, P0 ;  /* 0x000000ff1300720c */ /* 0x000fda0003f05300 */
[----:B--23--:R-:W-:Y:S05]  /*0f70*/  @!P0 BRA `(.L_x_13) ;  /* 0x0000000000288947 */ /* 0x00cfea0003800000 */
[----:B0-----:R-:W0:Y:S02]  /*0f80*/  LDC R13, c[0x0][0x634] ;  /* 0x00018d00ff0d7b82 */ /* 0x001e240000000800 */
[----:B0-----:R-:W-:-:S05]  /*0f90*/  IADD3 R13, P0, R16, R13, RZ ;  /* 0x0000000d100d7210 */ /* 0x001fca0007f1e0ff */
[----:B------:R-:W-:-:S04]  /*0fa0*/  IMAD.X R15, RZ, RZ, R17, P0 ;  /* 0x000000ffff0f7224 */ /* 0x000fc800000e0611 */
[----:B------:R-:W-:-:S04]  /*0fb0*/  IMAD.WIDE.U32 R8, R15, R18, RZ ;  /* 0x000000120f087225 */ /* 0x000fc800078e00ff */
[----:B------:R-:W-:-:S04]  /*0fc0*/  IMAD.WIDE.U32 R10, P0, R13, R19, R8 ;  /* 0x000000130d0a7225 */ /* 0x000fc80007800008 */
[----:B------:R-:W-:-:S04]  /*0fd0*/  IMAD.WIDE.U32 R8, R13, R18, RZ ;  /* 0x000000120d087225 */ /* 0x000fc800078e00ff */
[----:B------:R-:W-:Y:S01]  /*0fe0*/  IMAD.X R13, RZ, RZ, RZ, P0 ;  /* 0x000000ffff0d7224 */ /* 0x000fe200000e06ff */
[----:B------:R-:W-:Y:S01]  /*0ff0*/  IADD3 RZ, P0, R9, R10, RZ ;  /* 0x0000000a09ff7210 */ /* 0x000fe20007f1e0ff */
[----:B------:R-:W-:-:S04]  /*1000*/  IMAD.MOV.U32 R12, RZ, RZ, R11 ;  /* 0x000000ffff0c7224 */ /* 0x000fc800078e000b */
[----:B------:R-:W-:-:S08]  /*1010*/  IMAD.WIDE.U32.X R8, R15, R19, R12, P0 ;  /* 0x000000130f087225 */ /* 0x000fd000000e040c */
.L_x_13:
[----:B------:R-:W1:Y:S01]  /*1020*/  LDC.64 R28, c[0x0][0x640] ;  /* 0x00019000ff1c7b82 */ /* 0x000e620000000a00 */
[-CC-:B------:R-:W-:Y:S01]  /*1030*/  SHF.R.U64 R32, R8, R22.reuse, R9.reuse ;  /* 0x0000001608207219 */ /* 0x180fe20000001209 */
[----:B------:R-:W-:Y:S01]  /*1040*/  IMAD.MOV.U32 R31, RZ, RZ, 0x1 ;  /* 0x00000001ff1f7424 */ /* 0x000fe200078e00ff */
[----:B------:R-:W-:Y:S02]  /*1050*/  SHF.R.U32.HI R8, RZ, R22, R9 ;  /* 0x00000016ff087219 */ /* 0x000fe40000011609 */
[----:B------:R-:W-:-:S03]  /*1060*/  IADD3 R11, P0, RZ, -R32, RZ ;  /* 0x80000020ff0b7210 */ /* 0x000fc60007f1e0ff */
[----:B0-----:R-:W0:Y:S02]  /*1070*/  LDC R12, c[0x0][0x618] ;  /* 0x00018600ff0c7b82 */ /* 0x001e240000000800 */
[----:B------:R-:W-:-:S04]  /*1080*/  IMAD.X R9, RZ, RZ, ~R8, P0 ;  /* 0x000000ffff097224 */ /* 0x000fc800000e0e08 */
[-C--:B------:R-:W-:Y:S02]  /*1090*/  IMAD R10, R9, R26.reuse, RZ ;  /* 0x0000001a090a7224 */ /* 0x080fe400078e02ff */
[----:B------:R-:W2:Y:S01]  /*10a0*/  LDC R13, c[0x0][0x608] ;  /* 0x00018200ff0d7b82 */ /* 0x000ea20000000800 */
[----:B------:R-:W-:-:S04]  /*10b0*/  IMAD.WIDE.U32 R8, R11, R26, R16 ;  /* 0x0000001a0b087225 */ /* 0x000fc800078e0010 */
[----:B------:R-:W-:-:S03]  /*10c0*/  IMAD R11, R11, R27, R10 ;  /* 0x0000001b0b0b7224 */ /* 0x000fc600078e020a */
[----:B------:R-:W3:Y:S01]  /*10d0*/  LDC R18, c[0x0][0x658] ;  /* 0x00019600ff127b82 */ /* 0x000ee20000000800 */
[----:B------:R-:W-:Y:S01]  /*10e0*/  IMAD.IADD R9, R9, 0x1, R11 ;  /* 0x0000000109097824 */ /* 0x000fe200078e020b */
[----:B-1----:R-:W-:Y:S01]  /*10f0*/  ISETP.NE.U32.AND P0, PT, R28, RZ, PT ;  /* 0x000000ff1c00720c */ /* 0x002fe20003f05070 */
[----:B------:R-:W-:-:S03]  /*1100*/  IMAD.MOV.U32 R11, RZ, RZ, -0x1 ;  /* 0xffffffffff0b7424 */ /* 0x000fc600078e00ff */
[----:B------:R-:W-:Y:S02]  /*1110*/  ISETP.NE.AND.EX P0, PT, R29, RZ, PT, P0 ;  /* 0x000000ff1d00720c */ /* 0x000fe40003f05300 */
[----:B------:R-:W1:Y:S01]  /*1120*/  LDC R27, c[0x0][0x600] ;  /* 0x00018000ff1b7b82 */ /* 0x000e620000000800 */
[-CC-:B0-----:R-:W-:Y:S02]  /*1130*/  SHF.R.U64 R25, R8, R12.reuse, R9.reuse ;  /* 0x0000000c08197219 */ /* 0x181fe40000001209 */
[----:B------:R-:W-:-:S05]  /*1140*/  SHF.R.U32.HI R8, RZ, R12, R9 ;  /* 0x0000000cff087219 */ /* 0x000fca0000011609 */
[----:B------:R-:W0:Y:S01]  /*1150*/  LDC R22, c[0x0][0x648] ;  /* 0x00019200ff167b82 */ /* 0x000e220000000800 */
[-CC-:B--2---:R-:W-:Y:S02]  /*1160*/  SHF.R.U64 R34, R25, R13.reuse, R8.reuse ;  /* 0x0000000d19227219 */ /* 0x184fe40000001208 */
[----:B------:R-:W-:-:S05]  /*1170*/  SHF.R.U32.HI R9, RZ, R13, R8 ;  /* 0x0000000dff097219 */ /* 0x000fca0000011608 */
[----:B------:R-:W2:Y:S01]  /*1180*/  LDC R26, c[0x0][0x638] ;  /* 0x00018e00ff1a7b82 */ /* 0x000ea20000000800 */
[-C--:B---3--:R-:W-:Y:S02]  /*1190*/  SHF.L.U32 R8, R11, R18.reuse, RZ ;  /* 0x000000120b087219 */ /* 0x088fe400000006ff */
[--C-:B------:R-:W-:Y:S02]  /*11a0*/  SHF.R.U64 R36, R34, R18, R9.reuse ;  /* 0x0000001222247219 */ /* 0x100fe40000001209 */
[----:B------:R-:W-:Y:S02]  /*11b0*/  LOP3.LUT R15, RZ, R8, RZ, 0x33, !PT ;  /* 0x00000008ff0f7212 */ /* 0x000fe400078e33ff */
[----:B------:R-:W-:Y:S01]  /*11c0*/  SHF.R.U32.HI R9, RZ, R18, R9 ;  /* 0x00000012ff097219 */ /* 0x000fe20000011609 */
[----:B------:R-:W3:Y:S01]  /*11d0*/  LDC R30, c[0x0][0x610] ;  /* 0x00018400ff1e7b82 */ /* 0x000ee20000000800 */
[----:B------:R-:W-:Y:S01]  /*11e0*/  IMAD.MOV.U32 R8, RZ, RZ, R36 ;  /* 0x000000ffff087224 */ /* 0x000fe200078e0024 */
[----:B------:R-:W-:Y:S06]  /*11f0*/  @!P0 BRA `(.L_x_14) ;  /* 0x0000000000288947 */ /* 0x000fec0003800000 */
[----:B------:R-:W4:Y:S02]  /*1200*/  LDC R13, c[0x0][0x64c] ;  /* 0x00019300ff0d7b82 */ /* 0x000f240000000800 */
[----:B----4-:R-:W-:-:S05]  /*1210*/  IADD3 R13, P0, R36, R13, RZ ;  /* 0x0000000d240d7210 */ /* 0x010fca0007f1e0ff */
        /* <DEDUP_REMOVED lines=8> */
.L_x_14:
[----:B0-----:R-:W-:Y:S01]  /*12a0*/  SHF.R.U64 R9, R8, R22, R9 ;  /* 0x0000001608097219 */ /* 0x001fe20000001209 */
[----:B-1----:R-:W-:Y:S01]  /*12b0*/  VIADD R10, R27, 0xffffffff ;  /* 0xffffffff1b0a7836 */ /* 0x002fe20000000000 */
[----:B------:R-:W-:Y:S01]  /*12c0*/  SHF.L.U32 R7, R31, R18, RZ ;  /* 0x000000121f077219 */ /* 0x000fe200000006ff */
[----:B------:R-:W-:Y:S01]  /*12d0*/  @P1 IMAD R20, R21, R24, R6 ;  /* 0x0000001815141224 */ /* 0x000fe200078e0206 */
[----:B------:R-:W-:Y:S01]  /*12e0*/  LOP3.LUT R8, R34, R15, RZ, 0xc0, !PT ;  /* 0x0000000f22087212 */ /* 0x000fe200078ec0ff */
[----:B------:R-:W-:Y:S01]  /*12f0*/  IMAD.MOV R11, RZ, RZ, -R9 ;  /* 0x000000ffff0b7224 */ /* 0x000fe200078e0a09 */
[----:B------:R-:W-:Y:S01]  /*1300*/  LOP3.LUT R10, R25, R10, RZ, 0xc0, !PT ;  /* 0x0000000a190a7212 */ /* 0x000fe200078ec0ff */
[----:B------:R-:W-:Y:S02]  /*1310*/  IMAD.MOV.U32 R18, RZ, RZ, R32 ;  /* 0x000000ffff127224 */ /* 0x000fe400078e0020 */
[----:B------:R-:W-:Y:S02]  /*1320*/  IMAD R7, R7, R9, R8 ;  /* 0x0000000907077224 */ /* 0x000fe400078e0208 */
[----:B--2---:R-:W-:-:S02]  /*1330*/  IMAD R6, R11, R26, R36 ;  /* 0x0000001a0b067224 */ /* 0x004fc400078e0224 */
[----:B---3--:R-:W-:Y:S02]  /*1340*/  IMAD R22, R7, R30, R20 ;  /* 0x0000001e07167224 */ /* 0x008fe400078e0214 */
[----:B------:R-:W-:Y:S02]  /*1350*/  IMAD R7, R6, R27, R10 ;  /* 0x0000001b06077224 */ /* 0x000fe400078e020a */
[----:B------:R-:W-:-:S03]  /*1360*/  IMAD.MOV.U32 R8, RZ, RZ, 0x1 ;  /* 0x00000001ff087424 */ /* 0x000fc600078e00ff */
[----:B------:R-:W-:Y:S02]  /*1370*/  SEL R19, R7, R22, !P1 ;  /* 0x0000001607137207 */ /* 0x000fe40004800000 */
[----:B------:R-:W-:-:S07]  /*1380*/  SEL R22, R22, R7, !P1 ;  /* 0x0000000716167207 */ /* 0x000fce0004800000 */
.L_x_12:
[----:B------:R-:W-:Y:S05]  /*1390*/  @!P2 BRA `(.L_x_15) ;  /* 0x00000000000ca947 */ /* 0x000fea0003800000 */
[----:B------:R-:W-:Y:S01]  /*13a0*/  UCGABAR_WAIT ;  /* 0x0000000000007dc7 */ /* 0x000fe20008000000 */
[----:B------:R-:W-:Y:S01]  /*13b0*/  CCTL.IVALL ;  /* 0x00000000ff00798f */ /* 0x000fe20002000000 */
[----:B------:R-:W-:Y:S05]  /*13c0*/  BRA `(.L_x_16) ;  /* 0x0000000000047947 */ /* 0x000fea0003800000 */
.L_x_15:
[----:B------:R-:W-:Y:S06]  /*13d0*/  BAR.SYNC.DEFER_BLOCKING 0x0 ;  /* 0x0000000000007b1d */ /* 0x000fec0000010000 */
.L_x_16:
[----:B------:R-:W-:Y:S05]  /*13e0*/  @!P4 BRA `(.L_x_17) ;  /* 0x0000002c00dcc947 */ /* 0x000fea0003800000 */
[----:B------:R-:W-:-:S13]  /*13f0*/  ISETP.GT.U32.AND P0, PT, R33, 0x1, PT ;  /* 0x000000012100780c */ /* 0x000fda0003f04070 */
[----:B------:R-:W-:Y:S05]  /*1400*/  @P0 EXIT ;  /* 0x000000000000094d */ /* 0x000fea0003800000 */
.L_x_18:
[----:B------:R-:W-:-:S08]  /*1410*/  NOP ;  /* 0x0000000000007918 */ /* 0x000fd00000000000 */
[----:B------:R-:W1:Y:S02]  /*1420*/  USETMAXREG.TRY_ALLOC.CTAPOOL UP0, 0xe8 ;  /* 0x000000e8000079c8 */ /* 0x000e640008000600 */
[----:B-1----:R-:W-:-:S13]  /*1430*/  PLOP3.LUT P0, PT, PT, PT, UP0, 0x80, 0x0 ;  /* 0x000000000000781c */ /* 0x002fda0003f0f008 */
[----:B------:R-:W-:Y:S05]  /*1440*/  @!P0 BRA `(.L_x_18) ;  /* 0xfffffffc00f08947 */ /* 0x000fea000383ffff */
[----:B------:R-:W-:-:S13]  /*1450*/  LOP3.LUT P0, RZ, R8, 0xff, RZ, 0xc0, !PT ;  /* 0x000000ff08ff7812 */ /* 0x000fda000780c0ff */
[----:B------:R-:W-:Y:S05]  /*1460*/  @!P0 EXIT ;  /* 0x000000000000894d */ /* 0x000fea0003800000 */
[----:B------:R-:W2:Y:S01]  /*1470*/  LDL.64 R10, [R1] ;  /* 0x00000000010a7983 */ /* 0x000ea20000100a00 */
[----:B------:R-:W1:Y:S01]  /*1480*/  S2UR UR4, SR_CgaCtaId ;  /* 0x00000000000479c3 */ /* 0x000e620000008800 */
[CC--:B------:R-:W-:Y:S01]  /*1490*/  LEA.HI R5, R3.reuse, R4.reuse, RZ, 0x2 ;  /* 0x0000000403057211 */ /* 0x0c0fe200078f10ff */
[----:B------:R-:W-:Y:S01]  /*14a0*/  UMOV UR41, 0x400 ;  /* 0x0000040000297882 */ /* 0x000fe20000000000 */
[----:B------:R-:W-:Y:S01]  /*14b0*/  LEA.HI R3, R3, R4, RZ, 0x5 ;  /* 0x0000000403037211 */ /* 0x000fe200078f28ff */
[----:B------:R-:W-:Y:S01]  /*14c0*/  UISETP.LT.AND UP0, UPT, UR40, 0x1, UPT ;  /* 0x000000012800788c */ /* 0x000fe2000bf01270 */
[--C-:B------:R-:W-:Y:S01]  /*14d0*/  SHF.R.S32.HI R60, RZ, 0x2, R5.reuse ;  /* 0x00000002ff3c7819 */ /* 0x100fe20000011405 */
[----:B------:R-:W-:Y:S01]  /*14e0*/  UIADD3 UR5, UR43, -0x1, URZ ;  /* 0xffffffff2b057890 */ /* 0x000fe2000fffe03f */
[----:B------:R-:W-:Y:S01]  /*14f0*/  SHF.R.S32.HI R7, RZ, 0x1f, R5 ;  /* 0x0000001fff077819 */ /* 0x000fe20000011405 */
[----:B------:R-:W3:Y:S01]  /*1500*/  LDC R64, c[0x0][0x658] ;  /* 0x00019600ff407b82 */ /* 0x000ee20000000800 */
[----:B------:R-:W-:Y:S01]  /*1510*/  SHF.R.S32.HI R3, RZ, 0x5, R3 ;  /* 0x00000005ff037819 */ /* 0x000fe20000011403 */
[----:B------:R-:W-:Y:S01]  /*1520*/  USEL UR42, UR40, 0x1, UP0 ;  /* 0x00000001282a7887 */ /* 0x000fe20008000000 */
[----:B------:R-:W-:Y:S01]  /*1530*/  LEA.HI R7, R7, R60, RZ, 0x3 ;  /* 0x0000003c07077211 */ /* 0x000fe200078f18ff */
[----:B------:R-:W-:Y:S01]  /*1540*/  UISETP.NE.AND UP0, UPT, UR5, URZ, UPT ;  /* 0x0000003f0500728c */ /* 0x000fe2000bf05270 */
[----:B------:R-:W-:Y:S01]  /*1550*/  LOP3.LUT R5, R5, 0xfffffffc, RZ, 0xc0, !PT ;  /* 0xfffffffc05057812 */ /* 0x000fe200078ec0ff */
[----:B------:R-:W-:Y:S01]  /*1560*/  ULDC UR8, c[0x0][0x284] ;  /* 0x0000a10000087ab9 */ /* 0x000fe20000000800 */
[----:B------:R-:W-:Y:S01]  /*1570*/  LOP3.LUT R7, R7, 0xfffffff8, RZ, 0xc0, !PT ;  /* 0xfffffff807077812 */ /* 0x000fe200078ec0ff */
[----:B------:R-:W4:Y:S01]  /*1580*/  LDC R6, c[0x0][0x288] ;  /* 0x0000a200ff067b82 */ /* 0x000f220000000800 */
[----:B------:R-:W-:Y:S01]  /*1590*/  USEL UR7, URZ, 0x1, UP0 ;  /* 0x000000013f077887 */ /* 0x000fe20008000000 */
[----:B------:R-:W-:Y:S01]  /*15a0*/  IMAD.IADD R5, R4, 0x1, -R5 ;  /* 0x0000000104057824 */ /* 0x000fe200078e0a05 */
[----:B------:R-:W-:Y:S01]  /*15b0*/  USHF.L.U32 UR47, UR40, 0x1, URZ ;  /* 0x00000001282f7899 */ /* 0x000fe2000800063f */
[----:B------:R-:W-:Y:S01]  /*15c0*/  IMAD.IADD R60, R60, 0x1, -R7 ;  /* 0x000000013c3c7824 */ /* 0x000fe200078e0a07 */
[----:B------:R-:W-:Y:S01]  /*15d0*/  UIADD3 UR42, -UR42, UR40, URZ ;  /* 0x000000282a2a7290 */ /* 0x000fe2000fffe13f */
[----:B------:R-:W-:Y:S01]  /*15e0*/  IMAD.MOV.U32 R7, RZ, RZ, 0x1 ;  /* 0x00000001ff077424 */ /* 0x000fe200078e00ff */
[----:B-1----:R-:W-:-:S02]  /*15f0*/  ULEA UR41, UR4, UR41, 0x18 ;  /* 0x0000002904297291 */ /* 0x002fc4000f8ec03f */
[--C-:B------:R-:W-:Y:S01]  /*1600*/  SHF.R.S32.HI R61, RZ, 0x1f, R60.reuse ;  /* 0x0000001fff3d7819 */ /* 0x100fe2000001143c */
[--C-:B------:R-:W-:Y:S01]  /*1610*/  IMAD R68, R3, -0x10, -R60.reuse ;  /* 0xfffffff003447824 */ /* 0x100fe200078e0a3c */
[----:B------:R-:W-:Y:S01]  /*1620*/  USHF.L.U32 UR4, UR5, 0x3, URZ ;  /* 0x0000000305047899 */ /* 0x000fe2000800063f */
[----:B------:R-:W-:Y:S01]  /*1630*/  IMAD.SHL.U32 R62, R5, 0x2, RZ ;  /* 0x00000002053e7824 */ /* 0x000fe200078e00ff */
[----:B------:R-:W-:Y:S01]  /*1640*/  UIADD3 UR5, UR41, 0x180, URZ ;  /* 0x0000018029057890 */ /* 0x000fe2000fffe03f */
[----:B------:R-:W-:Y:S01]  /*1650*/  IMAD.WIDE R60, R3, 0x10, R60 ;  /* 0x00000010033c7825 */ /* 0x000fe200078e023c */
[----:B------:R-:W-:Y:S02]  /*1660*/  UIADD3 UR6, UR41, 0x2980, URZ ;  /* 0x0000298029067890 */ /* 0x000fe4000fffe03f */
[----:B------:R-:W-:Y:S01]  /*1670*/  USHF.R.U32.HI UR5, URZ, 0x4, UR5 ;  /* 0x000000043f057899 */ /* 0x000fe20008011605 */
[----:B------:R-:W-:Y:S01]  /*1680*/  IMAD.MOV.U32 R3, RZ, RZ, -0x1 ;  /* 0xffffffffff037424 */ /* 0x000fe200078e00ff */
[----:B------:R-:W-:Y:S01]  /*1690*/  USHF.R.U32.HI UR6, URZ, 0x4, UR6 ;  /* 0x000000043f067899 */ /* 0x000fe20008011606 */
[----:B------:R-:W-:Y:S01]  /*16a0*/  IMAD.U32 R70, RZ, RZ, UR7 ;  /* 0x00000007ff467e24 */ /* 0x000fe2000f8e00ff */
[----:B------:R-:W-:Y:S01]  /*16b0*/  UIADD3 UR48, UR41, 0x60, URZ ;  /* 0x0000006029307890 */ /* 0x000fe2000fffe03f */
[----:B------:R-:W-:Y:S01]  /*16c0*/  SHF.R.S32.HI R63, RZ, 0x1f, R62 ;  /* 0x0000001fff3f7819 */ /* 0x000fe2000001143e */
[----:B------:R-:W-:Y:S01]  /*16d0*/  ULOP3.LUT UR4, UR4, 0x8, URZ, 0xc0, !UPT ;  /* 0x0000000804047892 */ /* 0x000fe2000f8ec03f */
[-C--:B---3--:R-:W-:Y:S01]  /*16e0*/  SHF.L.U32 R3, R3, R64.reuse, RZ ;  /* 0x0000004003037219 */ /* 0x088fe200000006ff */
[----:B------:R-:W-:Y:S01]  /*16f0*/  ULOP3.LUT UR5, UR5, 0x3fff, URZ, 0xc0, !UPT ;  /* 0x00003fff05057892 */ /* 0x000fe2000f8ec03f */
[----:B------:R-:W-:Y:S01]  /*1700*/  SHF.L.U32 R64, R7, R64, RZ ;  /* 0x0000004007407219 */ /* 0x000fe200000006ff */
[----:B------:R-:W-:Y:S01]  /*1710*/  ULOP3.LUT UR6, UR6, 0x3fff, URZ, 0xc0, !UPT ;  /* 0x00003fff06067892 */ /* 0x000fe2000f8ec03f */
[----:B----4-:R-:W-:Y:S01]  /*1720*/  IMAD R65, R5, -0x2, R6 ;  /* 0xfffffffe05417824 */ /* 0x010fe200078e0206 */
[----:B------:R-:W-:Y:S01]  /*1730*/  LOP3.LUT R67, RZ, R3, RZ, 0x33, !PT ;  /* 0x00000003ff437212 */ /* 0x000fe200078e33ff */
[----:B------:R-:W-:Y:S01]  /*1740*/  VIADD R68, R68, UR8 ;  /* 0x0000000844447c36 */ /* 0x000fe20008000000 */
[----:B------:R-:W-:-:S02]  /*1750*/  ULEA UR43, UR43, UR48, 0x3 ;  /* 0x000000302b2b7291 */ /* 0x000fc4000f8e183f */
[----:B------:R-:W-:Y:S02]  /*1760*/  ULOP3.LUT UR49, UR4, 0x8, URZ, 0x3c, !UPT ;  /* 0x0000000804317892 */ /* 0x000fe4000f8e3c3f */
[----:B------:R-:W-:Y:S02]  /*1770*/  ULOP3.LUT UR44, UR4, 0x18, URZ, 0x3c, !UPT ;  /* 0x00000018042c7892 */ /* 0x000fe4000f8e3c3f */
[----:B------:R-:W-:Y:S02]  /*1780*/  ULOP3.LUT UR45, UR5, 0x10000, URZ, 0xfc, !UPT ;  /* 0x00010000052d7892 */ /* 0x000fe4000f8efc3f */
[----:B------:R-:W-:Y:S01]  /*1790*/  ULOP3.LUT UR46, UR6, 0x10000, URZ, 0xfc, !UPT ;  /* 0x00010000062e7892 */ /* 0x000fe2000f8efc3f */
[----:B--2---:R-:W-:-:S11]  /*17a0*/  SHF.L.U64.HI R66, R10, 0x1, R0 ;  /* 0x000000010a427819 */ /* 0x004fd60000010200 */
.L_x_106:
[----:B------:R-:W-:-:S04]  /*17b0*/  SHF.L.U32 R0, R70, 0x1f, RZ ;  /* 0x0000001f46007819 */ /* 0x000fc800000006ff */
[----:B------:R-:W1:Y:S02]  /*17c0*/  SYNCS.PHASECHK.TRANS64.TRYWAIT P0, [UR43+-0x8], R0 ;  /* 0xfffff800ff0075a7 */ /* 0x000e64000800016b */
[----:B-1----:R-:W-:Y:S05]  /*17d0*/  @!P0 BRA `(.L_x_19) ;  /* 0x0000003c00448947 */ /* 0x002fea0003800000 */
.L_x_129:
[----:B------:R-:W-:Y:S02]  /*17e0*/  ULDC UR4, c[0x0][0x28c] ;  /* 0x0000a30000047ab9 */ /* 0x000fe40000000800 */
[----:B------:R-:W-:-:S13]  /*17f0*/  ISETP.LT.AND P0, PT, RZ, UR4, PT ;  /* 0x00000004ff007c0c */ /* 0x000fda000bf01270 */
[----:B------:R-:W-:Y:S05]  /*1800*/  @P0 BRA `(.L_x_20) ;  /* 0x0000000000400947 */ /* 0x000fea0003800000 */
[----:B-1----:R-:W-:Y:S01]  /*1810*/  MOV R0, 0x0 ;  /* 0x0000000000007802 */ /* 0x002fe20000000f00 */
[----:B------:R-:W-:Y:S01]  /*1820*/  ULDC.64 UR4, c[0x4][0x68] ;  /* 0x01001a0000047ab9 */ /* 0x000fe20000000a00 */
[----:B------:R-:W-:Y:S01]  /*1830*/  ULDC.64 UR6, c[0x4][0x8] ;  /* 0x0100020000067ab9 */ /* 0x000fe20000000a00 */
[----:B------:R-:W-:Y:S01]  /*1840*/  IMAD.U32 R4, RZ, RZ, UR4 ;  /* 0x00000004ff047e24 */ /* 0x000fe2000f8e00ff */
[----:B------:R1:W2:Y:S01]  /*1850*/  LDC.64 R14, c[0x4][R0] ;  /* 0x01000000000e7b82 */ /* 0x0002a20000000a00 */
[----:B------:R-:W-:Y:S01]  /*1860*/  IMAD.U32 R5, RZ, RZ, UR5 ;  /* 0x00000005ff057e24 */ /* 0x000fe2000f8e00ff */
[----:B------:R-:W-:Y:S01]  /*1870*/  ULDC.64 UR4, c[0x4][0x70] ;  /* 0x01001c0000047ab9 */ /* 0x000fe20000000a00 */
[----:B------:R-:W-:Y:S02]  /*1880*/  IMAD.U32 R10, RZ, RZ, UR6 ;  /* 0x00000006ff0a7e24 */ /* 0x000fe4000f8e00ff */
[----:B------:R-:W-:Y:S02]  /*1890*/  IMAD.U32 R6, RZ, RZ, UR4 ;  /* 0x00000004ff067e24 */ /* 0x000fe4000f8e00ff */
[----:B------:R-:W-:-:S02]  /*18a0*/  IMAD.U32 R7, RZ, RZ, UR5 ;  /* 0x00000005ff077e24 */ /* 0x000fc4000f8e00ff */
[----:B------:R-:W-:Y:S02]  /*18b0*/  IMAD.U32 R11, RZ, RZ, UR7 ;  /* 0x00000007ff0b7e24 */ /* 0x000fe4000f8e00ff */
[----:B------:R-:W-:Y:S02]  /*18c0*/  IMAD.MOV.U32 R8, RZ, RZ, 0x1e1 ;  /* 0x000001e1ff087424 */ /* 0x000fe400078e00ff */
[----:B0-----:R-:W-:Y:S02]  /*18d0*/  IMAD.MOV.U32 R12, RZ, RZ, 0x1 ;  /* 0x00000001ff0c7424 */ /* 0x001fe400078e00ff */
[----:B-1----:R-:W-:-:S07]  /*18e0*/  IMAD.MOV.U32 R13, RZ, RZ, RZ ;  /* 0x000000ffff0d7224 */ /* 0x002fce00078e00ff */
[----:B------:R-:W-:-:S07]  /*18f0*/  LEPC R20, `(.L_x_20) ;  /* 0x000000001014794e */ /* 0x000fce0000000000 */
[----:B--2--5:R-:W-:Y:S05]  /*1900*/  CALL.ABS.NOINC R14 ;  /* 0x000000000e007343 */ /* 0x024fea0003c00000 */
.L_x_20:
[----:B-1----:R-:W-:-:S04]  /*1910*/  LOP3.LUT R0, R23, 0x1, RZ, 0xfc, !PT ;  /* 0x0000000117007812 */ /* 0x002fc800078efcff */
[----:B------:R-:W-:-:S13]  /*1920*/  ISETP.NE.AND P0, PT, R0, 0x3, PT ;  /* 0x000000030000780c */ /* 0x000fda0003f05270 */
[----:B------:R-:W-:Y:S05]  /*1930*/  @!P0 BRA `(.L_x_21) ;  /* 0x0000000000048947 */ /* 0x000fea0003800000 */
[----:B------:R-:W-:Y:S01]  /*1940*/  BPT.TRAP 0x1 ;  /* 0x000000040000795c */ /* 0x000fe20000300000 */
.L_x_21:
[----:B------:R-:W-:Y:S02]  /*1950*/  IMAD.U32 R3, RZ, RZ, UR39 ;  /* 0x00000027ff037e24 */ /* 0x000fe4000f8e00ff */
[----:B------:R-:W-:-:S03]  /*1960*/  IMAD.U32 R0, RZ, RZ, UR38 ;  /* 0x00000026ff007e24 */ /* 0x000fc6000f8e00ff */
[----:B------:R-:W-:Y:S02]  /*1970*/  LEA R3, R3, UR41, 0x3 ;  /* 0x0000002903037c11 */ /* 0x000fe4000f8e18ff */
[----:B------:R-:W-:-:S04]  /*1980*/  SHF.L.U32 R0, R0, 0x1f, RZ ;  /* 0x0000001f00007819 */ /* 0x000fc800000006ff */
[----:B------:R1:W2:Y:S01]  /*1990*/  SYNCS.PHASECHK.TRANS64.TRYWAIT P1, [R3+URZ], R0 ;  /* 0x00000000030075a7 */ /* 0x0002a2000802017f */
[----:B------:R-:W-:Y:S05]  /*19a0*/  @!P0 BRA `(.L_x_22) ;  /* 0x0000000000048947 */ /* 0x000fea0003800000 */
[----:B------:R-:W-:Y:S01]  /*19b0*/  BPT.TRAP 0x1 ;  /* 0x000000040000795c */ /* 0x000fe20000300000 */
.L_x_22:
[----:B--2---:R-:W-:Y:S05]  /*19c0*/  @P1 BRA `(.L_x_23) ;  /* 0x0000000000081947 */ /* 0x004fea0003800000 */
[----:B------:R-:W2:Y:S02]  /*19d0*/  SYNCS.PHASECHK.TRANS64.TRYWAIT P1, [R3+URZ], R0 ;  /* 0x00000000030075a7 */ /* 0x000ea4000802017f */
[----:B--2---:R-:W-:Y:S05]  /*19e0*/  @!P1 BRA `(.L_x_24) ;  /* 0x0000003800d89947 */ /* 0x004fea0003800000 */
.L_x_23:
[----:B------:R-:W-:Y:S05]  /*19f0*/  WARPSYNC.ALL ;  /* 0x0000000000007948 */ /* 0x000fea0003800000 */
[----:B------:R-:W-:Y:S01]  /*1a00*/  ULEA UR4, UR39, UR45, 0x7 ;  /* 0x0000002d27047291 */ /* 0x000fe2000f8e383f */
[----:B------:R-:W-:Y:S01]  /*1a10*/  WARPGROUP.ARRIVE ;  /* 0x00000000000079c5 */ /* 0x000fe20000000000 */
[----:B------:R-:W-:Y:S01]  /*1a20*/  ULEA UR6, UR39, UR46, 0x7 ;  /* 0x0000002e27067291 */ /* 0x000fe2000f8e383f */
[----:B-12---:R-:W-:Y:S01]  /*1a30*/  IMAD.U32 R0, RZ, RZ, UR42 ;  /* 0x0000002aff007e24 */ /* 0x006fe2000f8e00ff */
[----:B------:R-:W-:Y:S01]  /*1a40*/  UMOV UR5, 0xc0000010 ;  /* 0xc000001000057882 */ /* 0x000fe20000000000 */
[----:B------:R-:W-:-:S03]  /*1a50*/  UMOV UR7, 0xc0000010 ;  /* 0xc000001000077882 */ /* 0x000fc60000000000 */
[----:B------:R-:W-:-:S03]  /*1a60*/  ISETP.GE.AND P1, PT, R0, 0x1, PT ;  /* 0x000000010000780c */ /* 0x000fc60003f26270 */
[----:B------:R-:W-:Y:S03]  /*1a70*/  IGMMA.64x64x32.S8.S8 R24, gdesc[UR4], RZ, !UPT, gsb0 ;  /* 0x01e00000041879f1 */ /* 0x000fe6000c0410ff */
[----:B------:R-:W-:-:S07]  /*1a80*/  WARPGROUP.DEPBAR.LE gsb0, 0x0 ;  /* 0x00008000000079c5 */ /* 0x000fce0000010000 */
[----:B------:R-:W-:Y:S05]  /*1a90*/  @!P1 BRA `(.L_x_25) ;  /* 0x0000000000b89947 */ /* 0x000fea0003800000 */
[----:B------:R-:W-:Y:S01]  /*1aa0*/  UIADD3 UR4, UR39, 0x1, URZ ;  /* 0x0000000127047890 */ /* 0x000fe2000fffe03f */
[----:B------:R-:W-:Y:S02]  /*1ab0*/  IMAD.U32 R0, RZ, RZ, UR42 ;  /* 0x0000002aff007e24 */ /* 0x000fe4000f8e00ff */
[----:B------:R-:W-:Y:S01]  /*1ac0*/  IMAD.U32 R3, RZ, RZ, UR39 ;  /* 0x00000027ff037e24 */ /* 0x000fe2000f8e00ff */
[----:B------:R-:W-:-:S04]  /*1ad0*/  UISETP.NE.AND UP0, UPT, UR4, 0x5, UPT ;  /* 0x000000050400788c */ /* 0x000fc8000bf05270 */
[----:B------:R-:W-:Y:S02]  /*1ae0*/  USEL UR5, URZ, 0x1, UP0 ;  /* 0x000000013f057887 */ /* 0x000fe40008000000 */
[----:B------:R-:W-:Y:S02]  /*1af0*/  USEL UR8, UR4, URZ, UP0 ;  /* 0x0000003f04087287 */ /* 0x000fe40008000000 */
[----:B------:R-:W-:-:S06]  /*1b00*/  ULOP3.LUT UR5, UR38, UR5, URZ, 0x3c, !UPT ;  /* 0x0000000526057292 */ /* 0x000fcc000f8e3c3f */
[----:B------:R-:W-:-:S07]  /*1b10*/  IMAD.U32 R6, RZ, RZ, UR5 ;  /* 0x00000005ff067e24 */ /* 0x000fce000f8e00ff */
.L_x_32:
[----:B------:R-:W-:Y:S05]  /*1b20*/  @!P0 BRA `(.L_x_26) ;  /* 0x0000000000048947 */ /* 0x000fea0003800000 */
[----:B------:R-:W-:Y:S01]  /*1b30*/  BPT.TRAP 0x1 ;  /* 0x000000040000795c */ /* 0x000fe20000300000 */
.L_x_26:
[----:B------:R-:W-:Y:S01]  /*1b40*/  ULEA UR4, UR8, UR41, 0x3 ;  /* 0x0000002908047291 */ /* 0x000fe2000f8e183f */
[----:B------:R-:W-:-:S08]  /*1b50*/  SHF.L.U32 R4, R6, 0x1f, RZ ;  /* 0x0000001f06047819 */ /* 0x000fd000000006ff */
[----:B------:R1:W2:Y:S01]  /*1b60*/  SYNCS.PHASECHK.TRANS64.TRYWAIT P1, [UR4], R4 ;  /* 0x00000004ff0075a7 */ /* 0x0002a20008020144 */
[----:B------:R-:W-:Y:S05]  /*1b70*/  @!P0 BRA `(.L_x_27) ;  /* 0x0000000000048947 */ /* 0x000fea0003800000 */
[----:B------:R-:W-:Y:S01]  /*1b80*/  BPT.TRAP 0x1 ;  /* 0x000000040000795c */ /* 0x000fe20000300000 */
.L_x_27:
[----:B--2---:R-:W-:Y:S05]  /*1b90*/  @P1 BRA `(.L_x_28) ;  /* 0x0000000000081947 */ /* 0x004fea0003800000 */
[----:B------:R-:W2:Y:S02]  /*1ba0*/  SYNCS.PHASECHK.TRANS64.TRYWAIT P1, [UR4], R4 ;  /* 0x00000004ff0075a7 */ /* 0x000ea40008020144 */
[----:B--2---:R-:W-:Y:S05]  /*1bb0*/  @!P1 BRA `(.L_x_29) ;  /* 0x0000003800789947 */ /* 0x004fea0003800000 */
.L_x_28:
[----:B------:R-:W-:Y:S01]  /*1bc0*/  ULEA UR4, UR8, UR45, 0x7 ;  /* 0x0000002d08047291 */ /* 0x000fe2000f8e383f */
[----:B------:R-:W-:Y:S01]  /*1bd0*/  WARPGROUP.ARRIVE ;  /* 0x00000000000079c5 */ /* 0x000fe20000000000 */
[----:B------:R-:W-:Y:S01]  /*1be0*/  ULEA UR6, UR8, UR46, 0x7 ;  /* 0x0000002e08067291 */ /* 0x000fe2000f8e383f */
[----:B------:R-:W-:Y:S01]  /*1bf0*/  UMOV UR5, 0xc0000010 ;  /* 0xc000001000057882 */ /* 0x000fe20000000000 */
[----:B------:R-:W-:-:S07]  /*1c00*/  UMOV UR7, 0xc0000010 ;  /* 0xc000001000077882 */ /* 0x000fce0000000000 */
[----:B------:R-:W-:Y:S03]  /*1c10*/  IGMMA.64x64x32.S8.S8 R24, gdesc[UR4], R24, gsb0 ;  /* 0x01e00000041879f1 */ /* 0x000fe60008041018 */
[----:B------:R-:W-:Y:S02]  /*1c20*/  WARPGROUP.DEPBAR.LE gsb0, 0x0 ;  /* 0x00008000000079c5 */ /* 0x000fe40000010000 */
[----:B------:R-:W-:Y:S05]  /*1c30*/  @!P0 BRA `(.L_x_30) ;  /* 0x0000000000048947 */ /* 0x000fea0003800000 */
[----:B------:R-:W-:Y:S01]  /*1c40*/  BPT.TRAP 0x1 ;  /* 0x000000040000795c */ /* 0x000fe20000300000 */
.L_x_30:
[----:B------:R-:W-:-:S13]  /*1c50*/  ISETP.NE.AND P1, PT, R57, RZ, PT ;  /* 0x000000ff3900720c */ /* 0x000fda0003f25270 */
[----:B-12---:R-:W-:-:S05]  /*1c60*/  @P1 LEA R4, R3, UR41, 0x3 ;  /* 0x0000002903041c11 */ /* 0x006fca000f8e18ff */
[----:B------:R-:W-:-:S05]  /*1c70*/  @P1 VIADD R5, R4, 0x28 ;  /* 0x0000002804051836 */ /* 0x000fca0000000000 */
[----:B------:R-:W-:-:S04]  /*1c80*/  @P1 PRMT R5, R56, 0x654, R5 ;  /* 0x0000065438051816 */ /* 0x000fc80000000005 */
[----:B------:R1:W-:Y:S01]  /*1c90*/  @P1 SYNCS.ARRIVE.TRANS64.RED.A1T0 RZ, [R5+URZ], RZ ;  /* 0x000000ff05ff19a7 */ /* 0x0003e2000810043f */
[----:B------:R-:W-:-:S13]  /*1ca0*/  ISETP.GT.U32.AND P1, PT, R23, 0x1, PT ;  /* 0x000000011700780c */ /* 0x000fda0003f24070 */
[----:B-1----:R-:W-:Y:S05]  /*1cb0*/  @P1 BRA `(.L_x_31) ;  /* 0x0000000000041947 */ /* 0x002fea0003800000 */
[----:B------:R-:W-:Y:S01]  /*1cc0*/  BPT.TRAP 0x1 ;  /* 0x000000040000795c */ /* 0x000fe20000300000 */
.L_x_31:
[----:B------:R-:W-:Y:S01]  /*1cd0*/  UIADD3 UR8, UR8, 0x1, URZ ;  /* 0x0000000108087890 */ /* 0x000fe2000fffe03f */
[C---:B------:R-:W-:Y:S01]  /*1ce0*/  ISETP.GT.AND P2, PT, R0.reuse, 0x1, PT ;  /* 0x000000010000780c */ /* 0x040fe20003f44270 */
[----:B------:R-:W-:Y:S02]  /*1cf0*/  VIADD R3, R3, 0x1 ;  /* 0x0000000103037836 */ /* 0x000fe40000000000 */
[----:B------:R-:W-:Y:S01]  /*1d00*/  UISETP.NE.AND UP0, UPT, UR8, 0x5, UPT ;  /* 0x000000050800788c */ /* 0x000fe2000bf05270 */
[----:B------:R-:W-:Y:S02]  /*1d10*/  VIADD R0, R0, 0xffffffff ;  /* 0xffffffff00007836 */ /* 0x000fe40000000000 */
[C---:B------:R-:W-:Y:S01]  /*1d20*/  ISETP.NE.AND P1, PT, R3.reuse, 0x5, PT ;  /* 0x000000050300780c */ /* 0x040fe20003f25270 */
[----:B------:R-:W-:Y:S02]  /*1d30*/  USEL UR4, URZ, 0x1, UP0 ;  /* 0x000000013f047887 */ /* 0x000fe40008000000 */
[----:B------:R-:W-:Y:S01]  /*1d40*/  USEL UR8, UR8, URZ, UP0 ;  /* 0x0000003f08087287 */ /* 0x000fe20008000000 */
[----:B------:R-:W-:-:S03]  /*1d50*/  SEL R3, R3, RZ, P1 ;  /* 0x000000ff03037207 */ /* 0x000fc60000800000 */
[----:B------:R-:W-:Y:S01]  /*1d60*/  LOP3.LUT R6, R6, UR4, RZ, 0x3c, !PT ;  /* 0x0000000406067c12 */ /* 0x000fe2000f8e3cff */
[----:B------:R-:W-:Y:S07]  /*1d70*/  @P2 BRA `(.L_x_32) ;  /* 0xfffffffc00682947 */ /* 0x000fee000383ffff */
.L_x_25:
[----:B------:R-:W1:Y:S01]  /*1d80*/  LDC R0, c[0x0][0x28c] ;  /* 0x0000a300ff007b82 */ /* 0x000e620000000800 */
[----:B------:R-:W-:-:S04]  /*1d90*/  IMAD.U32 R3, RZ, RZ, UR49 ;  /* 0x00000031ff037e24 */ /* 0x000fc8000f8e00ff */
[----:B------:R2:W-:Y:S01]  /*1da0*/  SYNCS.ARRIVE.TRANS64.A1T0 RZ, [R3+UR48], RZ ;  /* 0x000000ff03ff79a7 */ /* 0x0005e20008100030 */
[----:B-1----:R-:W-:-:S13]  /*1db0*/  ISETP.GE.AND P1, PT, R0, 0x1, PT ;  /* 0x000000010000780c */ /* 0x002fda0003f26270 */
[----:B--2---:R-:W-:Y:S05]  /*1dc0*/  @!P1 BRA `(.L_x_33) ;  /* 0x0000000000449947 */ /* 0x004fea0003800000 */
[----:B------:R-:W-:Y:S05]  /*1dd0*/  @!P0 BRA `(.L_x_34) ;  /* 0x0000000000048947 */ /* 0x000fea0003800000 */
[----:B------:R-:W-:Y:S01]  /*1de0*/  BPT.TRAP 0x1 ;  /* 0x000000040000795c */ /* 0x000fe20000300000 */
.L_x_34:
[----:B------:R-:W-:-:S13]  /*1df0*/  ISETP.NE.AND P0, PT, R57, RZ, PT ;  /* 0x000000ff3900720c */ /* 0x000fda0003f05270 */
[----:B------:R-:W-:-:S05]  /*1e00*/  VOTEU.ANY UP0, P0 ;  /* 0x00000000003f7886 */ /* 0x000fca0000000100 */
[----:B------:R-:W-:-:S06]  /*1e10*/  @UP0 UIADD3 UR4, UR39, UR42, URZ ;  /* 0x0000002a27040290 */ /* 0x000fcc000fffe03f */
[----:B------:R-:W-:Y:S02]  /*1e20*/  IMAD.U32 R4, RZ, RZ, UR4 ;  /* 0x00000004ff047e24 */ /* 0x000fe4000f8e00ff */
[----:B------:R-:W-:Y:S02]  /*1e30*/  IMAD.U32 R3, RZ, RZ, UR4 ;  /* 0x00000004ff037e24 */ /* 0x000fe4000f8e00ff */
[----:B------:R-:W-:-:S05]  /*1e40*/  @P0 IMAD.WIDE.U32 R4, R4, -0x33333333, RZ ;  /* 0xcccccccd04040825 */ /* 0x000fca00078e00ff */
[----:B------:R-:W-:-:S05]  /*1e50*/  @P0 SHF.R.U32.HI R0, RZ, 0x2, R5 ;  /* 0x00000002ff000819 */ /* 0x000fca0000011605 */
[----:B------:R-:W-:-:S05]  /*1e60*/  @P0 IMAD R0, R0, -0x5, R3 ;  /* 0xfffffffb00000824 */ /* 0x000fca00078e0203 */
[----:B------:R-:W-:-:S05]  /*1e70*/  @P0 LEA R0, R0, UR41, 0x3 ;  /* 0x0000002900000c11 */ /* 0x000fca000f8e18ff */
[----:B------:R-:W-:-:S05]  /*1e80*/  @P0 VIADD R3, R0, 0x28 ;  /* 0x0000002800030836 */ /* 0x000fca0000000000 */
[----:B------:R-:W-:-:S04]  /*1e90*/  @P0 PRMT R3, R56, 0x654, R3 ;  /* 0x0000065438030816 */ /* 0x000fc80000000003 */
[----:B------:R1:W-:Y:S01]  /*1ea0*/  @P0 SYNCS.ARRIVE.TRANS64.RED.A1T0 RZ, [R3+URZ], RZ ;  /* 0x000000ff03ff09a7 */ /* 0x0003e2000810043f */
[----:B------:R-:W-:-:S13]  /*1eb0*/  ISETP.GT.U32.AND P0, PT, R23, 0x1, PT ;  /* 0x000000011700780c */ /* 0x000fda0003f04070 */
[----:B-1----:R-:W-:Y:S05]  /*1ec0*/  @P0 BRA `(.L_x_33) ;  /* 0x0000000000040947 */ /* 0x002fea0003800000 */
[----:B------:R-:W-:Y:S01]  /*1ed0*/  BPT.TRAP 0x1 ;  /* 0x000000040000795c */ /* 0x000fe20000300000 */
.L_x_33:
[----:B------:R-:W-:Y:S01]  /*1ee0*/  SHF.L.U32 R0, R70, 0x1f, RZ ;  /* 0x0000001f46007819 */ /* 0x000fe200000006ff */
[----:B------:R-:W-:Y:S01]  /*1ef0*/  UIADD3 UR39, UR39, UR47, URZ ;  /* 0x0000002f27277290 */ /* 0x000fe2000fffe03f */
[----:B0-----:R-:W-:Y:S01]  /*1f00*/  IMAD.SHL.U32 R13, R19, 0x40, RZ ;  /* 0x00000040130d7824 */ /* 0x001fe200078e00ff */
[----:B------:R-:W-:Y:S01]  /*1f10*/  UISETP.GE.U32.AND UP1, UPT, UR47, 0x5, UPT ;  /* 0x000000052f00788c */ /* 0x000fe2000bf26070 */
[----:B------:R-:W0:Y:S01]  /*1f20*/  SYNCS.PHASECHK.TRANS64.TRYWAIT P0, [UR43+0x8], R0 ;  /* 0x00000800ff0075a7 */ /* 0x000e22000800016b */
[----:B------:R-:W-:Y:S01]  /*1f30*/  UISETP.GT.U32.AND UP0, UPT, UR39, 0x4, UPT ;  /* 0x000000042700788c */ /* 0x000fe2000bf04070 */
[----:B------:R-:W-:Y:S01]  /*1f40*/  SHF.R.S32.HI R11, RZ, 0x1f, R18 ;  /* 0x0000001fff0b7819 */ /* 0x000fe20000011412 */
[----:B------:R-:W-:Y:S02]  /*1f50*/  UIMAD.WIDE.U32 UR4, UR39, -0x33333333, URZ ;  /* 0xcccccccd270478a5 */ /* 0x000fe4000f8e003f */
[----:B------:R-:W-:Y:S02]  /*1f60*/  UISETP.LT.U32.AND UP0, UPT, UR47, 0x5, UP0 ;  /* 0x000000052f00788c */ /* 0x000fe40008701070 */
[----:B------:R-:W-:-:S02]  /*1f70*/  USHF.R.U32.HI UR4, URZ, 0x2, UR5 ;  /* 0x000000023f047899 */ /* 0x000fc40008011605 */
[----:B------:R-:W-:Y:S02]  /*1f80*/  USEL UR6, URZ, 0x1, !UP0 ;  /* 0x000000013f067887 */ /* 0x000fe4000c000000 */
[----:B------:R-:W-:Y:S02]  /*1f90*/  UIMAD UR39, UR4, -0x5, UR39 ;  /* 0xfffffffb042778a4 */ /* 0x000fe4000f8e0227 */
[----:B------:R-:W-:-:S04]  /*1fa0*/  ULOP3.LUT UR38, UR38, UR6, URZ, 0x3c, !UPT ;  /* 0x0000000626267292 */ /* 0x000fc8000f8e3c3f */
[----:B------:R-:W-:Y:S01]  /*1fb0*/  @UP1 ULOP3.LUT UR38, UR38, 0x1, UR4, 0x78, !UPT ;  /* 0x0000000126261892 */ /* 0x000fe2000f8e7804 */
[----:B0-----:R-:W-:Y:S11]  /*1fc0*/  @!P0 BRA `(.L_x_35) ;  /* 0x00000034008c8947 */ /* 0x001ff60003800000 */
.L_x_130:
[----:B0-----:R-:W-:Y:S01]  /*1fd0*/  IMAD.SHL.U32 R3, R22, 0x40, RZ ;  /* 0x0000004016037824 */ /* 0x001fe200078e00ff */
[----:B------:R-:W-:Y:S01]  /*1fe0*/  ULDC UR6, c[0x0][0x284] ;  /* 0x0000a10000067ab9 */ /* 0x000fe20000000800 */
[----:B------:R-:W-:Y:S01]  /*1ff0*/  ULDC.64 UR4, c[0x0][0x5d0] ;  /* 0x0001740000047ab9 */ /* 0x000fe20000000a00 */
[----:B------:R-:W-:Y:S01]  /*2000*/  SHF.R.S32.HI R10, RZ, 0x1f, R13 ;  /* 0x0000001fff0a7819 */ /* 0x000fe2000001140d */
[----:B------:R-:W-:Y:S01]  /*2010*/  IMAD R7, R11, UR4, RZ ;  /* 0x000000040b077c24 */ /* 0x000fe2000f8e02ff */
[----:B------:R-:W-:Y:S01]  /*2020*/  ISETP.GE.AND P0, PT, R3, UR6, PT ;  /* 0x0000000603007c0c */ /* 0x000fe2000bf06270 */
[C---:B------:R-:W-:Y:S01]  /*2030*/  IMAD.WIDE.U32 R4, R18.reuse, UR4, R62 ;  /* 0x0000000412047c25 */ /* 0x040fe2000f8e003e */
[----:B------:R-:W-:Y:S02]  /*2040*/  ULDC UR4, c[0x0][0x288] ;  /* 0x0000a20000047ab9 */ /* 0x000fe40000000800 */
[C---:B------:R-:W-:Y:S01]  /*2050*/  ISETP.GE.OR P0, PT, R13.reuse, UR4, P0 ;  /* 0x000000040d007c0c */ /* 0x040fe20008706670 */
[----:B------:R-:W-:Y:S01]  /*2060*/  IMAD R7, R18, UR5, R7 ;  /* 0x0000000512077c24 */ /* 0x000fe2000f8e0207 */
[----:B------:R-:W-:-:S04]  /*2070*/  IADD3 R4, P1, R13, R4, RZ ;  /* 0x000000040d047210 */ /* 0x000fc80007f3e0ff */
[----:B------:R-:W-:-:S07]  /*2080*/  IADD3.X R5, R10, R5, R7, P1, !PT ;  /* 0x000000050a057210 */ /* 0x000fce0000ffe407 */
[----:B------:R-:W-:Y:S05]  /*2090*/  @P0 BRA `(.L_x_36) ;  /* 0x0000001c001c0947 */ /* 0x000fea0003800000 */
[----:B------:R-:W0:Y:S01]  /*20a0*/  LDC.64 R8, c[0x0][0x5c8] ;  /* 0x00017200ff087b82 */ /* 0x000e220000000a00 */
[----:B------:R-:W-:Y:S01]  /*20b0*/  IMAD.WIDE R14, R22, 0x40, R60 ;  /* 0x00000040160e7825 */ /* 0x000fe200078e023c */
[----:B------:R-:W-:Y:S01]  /*20c0*/  ULDC.64 UR4, c[0x0][0x5c0] ;  /* 0x0001700000047ab9 */ /* 0x000fe20000000a00 */
[----:B------:R-:W-:Y:S02]  /*20d0*/  BSSY B0, `(.L_x_36) ;  /* 0x00001c3000007945 */ /* 0x000fe40003800000 */
[----:B------:R-:W-:Y:S02]  /*20e0*/  IMAD.IADD R22, R68, 0x1, -R3 ;  /* 0x0000000144167824 */ /* 0x000fe400078e0a03 */
[----:B------:R-:W-:Y:S02]  /*20f0*/  IMAD.IADD R71, R65, 0x1, -R13 ;  /* 0x0000000141477824 */ /* 0x000fe400078e0a0d */
[-C--:B0-----:R-:W-:Y:S02]  /*2100*/  IMAD R0, R15, R8.reuse, RZ ;  /* 0x000000080f007224 */ /* 0x081fe400078e02ff */
[----:B------:R-:W-:-:S04]  /*2110*/  IMAD.WIDE.U32 R4, R14, R8, R4 ;  /* 0x000000080e047225 */ /* 0x000fc800078e0004 */
[----:B------:R-:W-:Y:S01]  /*2120*/  IMAD R7, R14, R9, R0 ;  /* 0x000000090e077224 */ /* 0x000fe200078e0200 */
[----:B------:R-:W-:-:S03]  /*2130*/  IADD3 R6, P0, R4, UR4, RZ ;  /* 0x0000000404067c10 */ /* 0x000fc6000ff1e0ff */
[----:B------:R-:W-:Y:S01]  /*2140*/  IMAD.IADD R7, R5, 0x1, R7 ;  /* 0x0000000105077824 */ /* 0x000fe200078e0207 */
[----:B------:R-:W-:-:S04]  /*2150*/  LEA R4, P1, R8, R6, 0x3 ;  /* 0x0000000608047211 */ /* 0x000fc800078218ff */
[----:B------:R-:W-:Y:S02]  /*2160*/  IADD3.X R7, R7, UR5, RZ, P0, !PT ;  /* 0x0000000507077c10 */ /* 0x000fe400087fe4ff */
[----:B-----5:R-:W-:Y:S02]  /*2170*/  ISETP.NE.AND P0, PT, R59, RZ, PT ;  /* 0x000000ff3b00720c */ /* 0x020fe40003f05270 */
[----:B------:R-:W-:-:S11]  /*2180*/  LEA.HI.X R5, R8, R7, R9, 0x3, P1 ;  /* 0x0000000708057211 */ /* 0x000fd600008f1c09 */
[----:B------:R-:W-:Y:S05]  /*2190*/  @!P0 BRA `(.L_x_37) ;  /* 0x0000001400188947 */ /* 0x000fea0003800000 */
[----:B------:R-:W0:Y:S01]  /*21a0*/  LDC.64 R20, c[0x0][0x5b0] ;  /* 0x00016c00ff147b82 */ /* 0x000e220000000a00 */
[----:B------:R-:W-:Y:S01]  /*21b0*/  ULDC.64 UR4, c[0x0][0x5b8] ;  /* 0x00016e0000047ab9 */ /* 0x000fe20000000a00 */
[----:B------:R-:W-:Y:S01]  /*21c0*/  ISETP.GE.AND P3, PT, R71, 0x1, PT ;  /* 0x000000014700780c */ /* 0x000fe20003f66270 */
[----:B------:R-:W-:Y:S01]  /*21d0*/  IMAD.WIDE.U32 R8, R18, UR4, R62 ;  /* 0x0000000412087c25 */ /* 0x000fe2000f8e003e */
[----:B------:R-:W-:Y:S02]  /*21e0*/  BSSY B1, `(.L_x_38) ;  /* 0x000000e000017945 */ /* 0x000fe40003800000 */
[----:B------:R-:W-:Y:S01]  /*21f0*/  ISETP.LT.OR P1, PT, R22, 0x1, !P3 ;  /* 0x000000011600780c */ /* 0x000fe20005f21670 */
[----:B------:R-:W-:Y:S01]  /*2200*/  IMAD R3, R11, UR4, RZ ;  /* 0x000000040b037c24 */ /* 0x000fe2000f8e02ff */
[----:B------:R-:W1:Y:S01]  /*2210*/  LDC.64 R72, c[0x0][0x5a8] ;  /* 0x00016a00ff487b82 */ /* 0x000e620000000a00 */
[----:B------:R-:W-:Y:S02]  /*2220*/  IADD3 R12, P0, R13, R8, RZ ;  /* 0x000000080d0c7210 */ /* 0x000fe40007f1e0ff */
[----:B------:R-:W-:-:S05]  /*2230*/  IMAD R3, R18, UR5, R3 ;  /* 0x0000000512037c24 */ /* 0x000fca000f8e0203 */
[----:B------:R-:W-:Y:S01]  /*2240*/  IADD3.X R13, R10, R9, R3, P0, !PT ;  /* 0x000000090a0d7210 */ /* 0x000fe200007fe403 */
[-C--:B0-----:R-:W-:Y:S02]  /*2250*/  IMAD R0, R15, R20.reuse, RZ ;  /* 0x000000140f007224 */ /* 0x081fe400078e02ff */
[----:B------:R-:W-:-:S04]  /*2260*/  IMAD.WIDE.U32 R8, R14, R20, R12 ;  /* 0x000000140e087225 */ /* 0x000fc800078e000c */
[----:B------:R-:W-:Y:S01]  /*2270*/  IMAD R19, R14, R21, R0 ;  /* 0x000000150e137224 */ /* 0x000fe200078e0200 */
[----:B-1----:R-:W-:-:S04]  /*2280*/  IADD3 R8, P0, R8, R72, RZ ;  /* 0x0000004808087210 */ /* 0x002fc80007f1e0ff */
[----:B------:R-:W-:Y:S01]  /*2290*/  IADD3.X R9, R73, R9, R19, P0, !PT ;  /* 0x0000000949097210 */ /* 0x000fe200007fe413 */
[----:B------:R-:W-:Y:S08]  /*22a0*/  @P1 BRA `(.L_x_39) ;  /* 0x0000000000041947 */ /* 0x000ff00003800000 */
[----:B------:R0:W5:Y:S02]  /*22b0*/  LDG.E.U8 R69, desc[UR36][R8.64] ;  /* 0x0000002408457981 */ /* 0x000164000c1e1100 */
.L_x_39:
[----:B------:R-:W-:Y:S05]  /*22c0*/  BSYNC B1 ;  /* 0x0000000000017941 */ /* 0x000fea0003800000 */
.L_x_38:
[----:B-----5:R-:W-:Y:S01]  /*22d0*/  LOP3.LUT R0, R69, 0xffff, RZ, 0xc0, !PT ;  /* 0x0000ffff45007812 */ /* 0x020fe200078ec0ff */
[----:B------:R-:W-:Y:S01]  /*22e0*/  IMAD.SHL.U32 R10, R20, 0x8, RZ ;  /* 0x00000008140a7824 */ /* 0x000fe200078e00ff */
[----:B------:R-:W-:Y:S01]  /*22f0*/  ISETP.GE.AND P2, PT, R71, 0x2, PT ;  /* 0x000000024700780c */ /* 0x000fe20003f46270 */
[----:B------:R-:W-:Y:S01]  /*2300*/  BSSY B1, `(.L_x_40) ;  /* 0x000000e000017945 */ /* 0x000fe20003800000 */
[----:B------:R-:W-:Y:S02]  /*2310*/  PRMT R0, R0, 0x8880, RZ ;  /* 0x0000888000007816 */ /* 0x000fe400000000ff */
[----:B------:R-:W-:Y:S02]  /*2320*/  ISETP.LT.OR P0, PT, R22, 0x1, !P2 ;  /* 0x000000011600780c */ /* 0x000fe40005701670 */
[----:B------:R-:W-:Y:S01]  /*2330*/  SHF.L.U64.HI R11, R20, 0x3, R21 ;  /* 0x00000003140b7819 */ /* 0x000fe20000010215 */
[----:B------:R-:W-:-:S04]  /*2340*/  IMAD R3, R0, R59, RZ ;  /* 0x0000003b00037224 */ /* 0x000fc800078e02ff */
[----:B------:R-:W-:Y:S02]  /*2350*/  @!P1 IMAD R15, R24, R58, R3 ;  /* 0x0000003a180f9224 */ /* 0x000fe400078e0203 */
[----:B------:R-:W-:-:S03]  /*2360*/  IMAD.WIDE.U32 R10, R14, R20, R10 ;  /* 0x000000140e0a7225 */ /* 0x000fc600078e000a */
[----:B------:R1:W-:Y:S01]  /*2370*/  @!P1 STG.E.U8 desc[UR36][R6.64], R15 ;  /* 0x0000000f06009986 */ /* 0x0003e2000c101124 */
[----:B------:R-:W-:Y:S01]  /*2380*/  IMAD.IADD R14, R19, 0x1, R11 ;  /* 0x00000001130e7824 */ /* 0x000fe200078e020b */
[----:B------:R-:W-:Y:S01]  /*2390*/  IADD3 R10, P4, P5, R12, R72, R10 ;  /* 0x000000480c0a7210 */ /* 0x000fe20007d9e00a */
[----:B------:R-:W-:-:S12]  /*23a0*/  @P0 BRA `(.L_x_41) ;  /* 0x00000000000c0947 */ /* 0x000fd80003800000 */
[----:B------:R-:W2:Y:S02]  /*23b0*/  LDG.E.U8 R69, desc[UR36][R8.64+0x1] ;  /* 0x0000012408457981 */ /* 0x000ea4000c1e1100 */
[----:B--2---:R-:W-:-:S05]  /*23c0*/  PRMT R0, R69, 0x8880, RZ ;  /* 0x0000888045007816 */ /* 0x004fca00000000ff */
[----:B------:R-:W-:-:S07]  /*23d0*/  IMAD R3, R0, R59, RZ ;  /* 0x0000003b00037224 */ /* 0x000fce00078e02ff */
.L_x_41:
[----:B------:R-:W-:Y:S05]  /*23e0*/  BSYNC B1 ;  /* 0x0000000000017941 */ /* 0x000fea0003800000 */
.L_x_40:
[C---:B------:R-:W-:Y:S01]  /*23f0*/  ISETP.LT.OR P3, PT, R22.reuse, 0x9, !P3 ;  /* 0x000000091600780c */ /* 0x040fe20005f61670 */
[----:B------:R-:W-:Y:S01]  /*2400*/  @!P0 IMAD R25, R25, R58, R3 ;  /* 0x0000003a19198224 */ /* 0x000fe200078e0203 */
[----:B------:R-:W-:Y:S01]  /*2410*/  ISETP.GE.AND P1, PT, R71, 0x9, PT ;  /* 0x000000094700780c */ /* 0x000fe20003f26270 */
[----:B------:R-:W-:Y:S01]  /*2420*/  BSSY B1, `(.L_x_42) ;  /* 0x000000b000017945 */ /* 0x000fe20003800000 */
[----:B------:R-:W-:Y:S02]  /*2430*/  IADD3.X R11, R13, R73, R14, P4, P5 ;  /* 0x000000490d0b7210 */ /* 0x000fe400027ea40e */
[----:B------:R2:W-:Y:S01]  /*2440*/  @!P0 STG.E.U8 desc[UR36][R6.64+0x1], R25 ;  /* 0x0000011906008986 */ /* 0x0005e2000c101124 */
[----:B------:R-:W-:Y:S02]  /*2450*/  ISETP.GE.AND P0, PT, R71, 0xa, PT ;  /* 0x0000000a4700780c */ /* 0x000fe40003f06270 */
[C---:B------:R-:W-:Y:S02]  /*2460*/  ISETP.LT.OR P2, PT, R22.reuse, 0x9, !P2 ;  /* 0x000000091600780c */ /* 0x040fe40005741670 */
[----:B------:R-:W-:-:S02]  /*2470*/  ISETP.LT.OR P5, PT, R22, 0x1, !P1 ;  /* 0x000000011600780c */ /* 0x000fc40004fa1670 */
[----:B------:R-:W-:Y:S01]  /*2480*/  ISETP.LT.OR P4, PT, R22, 0x1, !P0 ;  /* 0x000000011600780c */ /* 0x000fe20004781670 */
[----:B------:R-:W-:-:S12]  /*2490*/  @P3 BRA `(.L_x_43) ;  /* 0x00000000000c3947 */ /* 0x000fd80003800000 */
[----:B------:R-:W3:Y:S02]  /*24a0*/  LDG.E.U8 R69, desc[UR36][R10.64] ;  /* 0x000000240a457981 */ /* 0x000ee4000c1e1100 */
[----:B---3--:R-:W-:-:S05]  /*24b0*/  PRMT R0, R69, 0x8880, RZ ;  /* 0x0000888045007816 */ /* 0x008fca00000000ff */
[----:B------:R-:W-:-:S07]  /*24c0*/  IMAD R3, R0, R59, RZ ;  /* 0x0000003b00037224 */ /* 0x000fce00078e02ff */
.L_x_43:
[----:B------:R-:W-:Y:S05]  /*24d0*/  BSYNC B1 ;  /* 0x0000000000017941 */ /* 0x000fea0003800000 */
.L_x_42:
[----:B------:R-:W-:Y:S01]  /*24e0*/  @!P3 IMAD R13, R26, R58, R3 ;  /* 0x0000003a1a0db224 */ /* 0x000fe200078e0203 */
[----:B------:R-:W-:Y:S04]  /*24f0*/  BSSY B1, `(.L_x_44) ;  /* 0x0000006000017945 */ /* 0x000fe80003800000 */
[----:B------:R3:W-:Y:S01]  /*2500*/  @!P3 STG.E.U8 desc[UR36][R4.64], R13 ;  /* 0x0000000d0400b986 */ /* 0x0007e2000c101124 */
[----:B------:R-:W-:Y:S05]  /*2510*/  @P2 BRA `(.L_x_45) ;  /* 0x00000000000c2947 */ /* 0x000fea0003800000 */
[----:B------:R-:W4:Y:S02]  /*2520*/  LDG.E.U8 R69, desc[UR36][R10.64+0x1] ;  /* 0x000001240a457981 */ /* 0x000f24000c1e1100 */
[----:B----4-:R-:W-:-:S05]  /*2530*/  PRMT R0, R69, 0x8880, RZ ;  /* 0x0000888045007816 */ /* 0x010fca00000000ff */
[----:B------:R-:W-:-:S07]  /*2540*/  IMAD R3, R0, R59, RZ ;  /* 0x0000003b00037224 */ /* 0x000fce00078e02ff */
.L_x_45:
[----:B------:R-:W-:Y:S05]  /*2550*/  BSYNC B1 ;  /* 0x0000000000017941 */ /* 0x000fea0003800000 */
.L_x_44:
[----:B------:R-:W-:Y:S01]  /*2560*/  @!P2 IMAD R27, R27, R58, R3 ;  /* 0x0000003a1b1ba224 */ /* 0x000fe200078e0203 */
[----:B------:R-:W-:Y:S04]  /*2570*/  BSSY B1, `(.L_x_46) ;  /* 0x0000006000017945 */ /* 0x000fe80003800000 */
[----:B------:R4:W-:Y:S01]  /*2580*/  @!P2 STG.E.U8 desc[UR36][R4.64+0x1], R27 ;  /* 0x0000011b0400a986 */ /* 0x0009e2000c101124 */
[----:B------:R-:W-:Y:S05]  /*2590*/  @P5 BRA `(.L_x_47) ;  /* 0x00000000000c5947 */ /* 0x000fea0003800000 */
[----:B------:R-:W5:Y:S02]  /*25a0*/  LDG.E.U8 R69, desc[UR36][R8.64+0x8] ;  /* 0x0000082408457981 */ /* 0x000f64000c1e1100 */
[----:B-----5:R-:W-:-:S05]  /*25b0*/  PRMT R0, R69, 0x8880, RZ ;  /* 0x0000888045007816 */ /* 0x020fca00000000ff */
[----:B------:R-:W-:-:S07]  /*25c0*/  IMAD R3, R0, R59, RZ ;  /* 0x0000003b00037224 */ /* 0x000fce00078e02ff */
.L_x_47:
[----:B------:R-:W-:Y:S05]  /*25d0*/  BSYNC B1 ;  /* 0x0000000000017941 */ /* 0x000fea0003800000 */
.L_x_46:
[----:B---3--:R-:W-:Y:S01]  /*25e0*/  @!P5 IMAD R13, R28, R58, R3 ;  /* 0x0000003a1c0dd224 */ /* 0x008fe200078e0203 */
[----:B------:R-:W-:Y:S04]  /*25f0*/  BSSY B1, `(.L_x_48) ;  /* 0x0000006000017945 */ /* 0x000fe80003800000 */
[----:B------:R3:W-:Y:S01]  /*2600*/  @!P5 STG.E.U8 desc[UR36][R6.64+0x8], R13 ;  /* 0x0000080d0600d986 */ /* 0x0007e2000c101124 */
[----:B------:R-:W-:Y:S05]  /*2610*/  @P4 BRA `(.L_x_49) ;  /* 0x00000000000c4947 */ /* 0x000fea0003800000 */
[----:B------:R-:W5:Y:S02]  /*2620*/  LDG.E.U8 R69, desc[UR36][R8.64+0x9] ;  /* 0x0000092408457981 */ /* 0x000f64000c1e1100 */
[----:B-----5:R-:W-:-:S05]  /*2630*/  PRMT R0, R69, 0x8880, RZ ;  /* 0x0000888045007816 */ /* 0x020fca00000000ff */
[----:B------:R-:W-:-:S07]  /*2640*/  IMAD R3, R0, R59, RZ ;  /* 0x0000003b00037224 */ /* 0x000fce00078e02ff */
.L_x_49:
[----:B------:R-:W-:Y:S05]  /*2650*/  BSYNC B1 ;  /* 0x0000000000017941 */ /* 0x000fea0003800000 */
.L_x_48:
[C---:B------:R-:W-:Y:S01]  /*2660*/  ISETP.LT.OR P1, PT, R22.reuse, 0x9, !P1 ;  /* 0x000000091600780c */ /* 0x040fe20004f21670 */
[----:B------:R-:W-:Y:S01]  /*2670*/  @!P4 IMAD R29, R29, R58, R3 ;  /* 0x0000003a1d1dc224 */ /* 0x000fe200078e0203 */
[C---:B------:R-:W-:Y:S01]  /*2680*/  ISETP.GE.AND P3, PT, R71.reuse, 0x11, PT ;  /* 0x000000114700780c */ /* 0x040fe20003f66270 */
[----:B------:R-:W-:Y:S01]  /*2690*/  BSSY B1, `(.L_x_50) ;  /* 0x000000a000017945 */ /* 0x000fe20003800000 */
[----:B------:R-:W-:Y:S02]  /*26a0*/  ISETP.GE.AND P2, PT, R71, 0x12, PT ;  /* 0x000000124700780c */ /* 0x000fe40003f46270 */
[----:B------:R0:W-:Y:S01]  /*26b0*/  @!P4 STG.E.U8 desc[UR36][R6.64+0x9], R29 ;  /* 0x0000091d0600c986 */ /* 0x0001e2000c101124 */
[C---:B------:R-:W-:Y:S02]  /*26c0*/  ISETP.LT.OR P0, PT, R22.reuse, 0x9, !P0 ;  /* 0x000000091600780c */ /* 0x040fe40004701670 */
[C---:B------:R-:W-:Y:S02]  /*26d0*/  ISETP.LT.OR P5, PT, R22.reuse, 0x1, !P3 ;  /* 0x000000011600780c */ /* 0x040fe40005fa1670 */
[----:B------:R-:W-:-:S02]  /*26e0*/  ISETP.LT.OR P4, PT, R22, 0x1, !P2 ;  /* 0x000000011600780c */ /* 0x000fc40005781670 */
[----:B------:R-:W-:Y:S11]  /*26f0*/  @P1 BRA `(.L_x_51) ;  /* 0x00000000000c1947 */ /* 0x000ff60003800000 */
[----:B------:R-:W5:Y:S02]  /*2700*/  LDG.E.U8 R69, desc[UR36][R10.64+0x8] ;  /* 0x000008240a457981 */ /* 0x000f64000c1e1100 */
[----:B-----5:R-:W-:-:S05]  /*2710*/  PRMT R0, R69, 0x8880, RZ ;  /* 0x0000888045007816 */ /* 0x020fca00000000ff */
[----:B------:R-:W-:-:S07]  /*2720*/  IMAD R3, R0, R59, RZ ;  /* 0x0000003b00037224 */ /* 0x000fce00078e02ff */
.L_x_51:
[----:B------:R-:W-:Y:S05]  /*2730*/  BSYNC B1 ;  /* 0x0000000000017941 */ /* 0x000fea0003800000 */
.L_x_50:
[----:B---3--:R-:W-:Y:S01]  /*2740*/  @!P1 IMAD R13, R30, R58, R3 ;  /* 0x0000003a1e0d9224 */ /* 0x008fe200078e0203 */
[----:B------:R-:W-:Y:S04]  /*2750*/  BSSY B1, `(.L_x_52) ;  /* 0x0000006000017945 */ /* 0x000fe80003800000 */
[----:B------:R3:W-:Y:S01]  /*2760*/  @!P1 STG.E.U8 desc[UR36][R4.64+0x8], R13 ;  /* 0x0000080d04009986 */ /* 0x0007e2000c101124 */
[----:B------:R-:W-:Y:S05]  /*2770*/  @P0 BRA `(.L_x_53) ;  /* 0x00000000000c0947 */ /* 0x000fea0003800000 */
[----:B------:R-:W5:Y:S02]  /*2780*/  LDG.E.U8 R69, desc[UR36][R10.64+0x9] ;  /* 0x000009240a457981 */ /* 0x000f64000c1e1100 */
[----:B-----5:R-:W-:-:S05]  /*2790*/  PRMT R0, R69, 0x8880, RZ ;  /* 0x0000888045007816 */ /* 0x020fca00000000ff */
[----:B------:R-:W-:-:S07]  /*27a0*/  IMAD R3, R0, R59, RZ ;  /* 0x0000003b00037224 */ /* 0x000fce00078e02ff */
.L_x_53:
[----:B------:R-:W-:Y:S05]  /*27b0*/  BSYNC B1 ;  /* 0x0000000000017941 */ /* 0x000fea0003800000 */
.L_x_52:
[----:B------:R-:W-:Y:S01]  /*27c0*/  @!P0 IMAD R31, R31, R58, R3 ;  /* 0x0000003a1f1f8224 */ /* 0x000fe200078e0203 */
[----:B------:R-:W-:Y:S04]  /*27d0*/  BSSY B1, `(.L_x_54) ;  /* 0x0000006000017945 */ /* 0x000fe80003800000 */
[----:B------:R0:W-:Y:S01]  /*27e0*/  @!P0 STG.E.U8 desc[UR36][R4.64+0x9], R31 ;  /* 0x0000091f04008986 */ /* 0x0001e2000c101124 */
[----:B------:R-:W-:Y:S05]  /*27f0*/  @P5 BRA `(.L_x_55) ;  /* 0x00000000000c5947 */ /* 0x000fea0003800000 */
[----:B------:R-:W5:Y:S02]  /*2800*/  LDG.E.U8 R69, desc[UR36][R8.64+0x10] ;  /* 0x0000102408457981 */ /* 0x000f64000c1e1100 */
[----:B-----5:R-:W-:-:S05]  /*2810*/  PRMT R0, R69, 0x8880, RZ ;  /* 0x0000888045007816 */ /* 0x020fca00000000ff */
[----:B------:R-:W-:-:S07]  /*2820*/  IMAD R3, R0, R59, RZ ;  /* 0x0000003b00037224 */ /* 0x000fce00078e02ff */
.L_x_55:
[----:B------:R-:W-:Y:S05]  /*2830*/  BSYNC B1 ;  /* 0x0000000000017941 */ /* 0x000fea0003800000 */
.L_x_54:
[----:B---3--:R-:W-:Y:S01]  /*2840*/  @!P5 IMAD R13, R32, R58, R3 ;  /* 0x0000003a200dd224 */ /* 0x008fe200078e0203 */
[----:B------:R-:W-:Y:S04]  /*2850*/  BSSY B1, `(.L_x_56) ;  /* 0x0000006000017945 */ /* 0x000fe80003800000 */
[----:B------:R3:W-:Y:S01]  /*2860*/  @!P5 STG.E.U8 desc[UR36][R6.64+0x10], R13 ;  /* 0x0000100d0600d986 */ /* 0x0007e2000c101124 */
[----:B------:R-:W-:Y:S05]  /*2870*/  @P4 BRA `(.L_x_57) ;  /* 0x00000000000c4947 */ /* 0x000fea0003800000 */
[----:B------:R-:W5:Y:S02]  /*2880*/  LDG.E.U8 R69, desc[UR36][R8.64+0x11] ;  /* 0x0000112408457981 */ /* 0x000f64000c1e1100 */
[----:B-----5:R-:W-:-:S05]  /*2890*/  PRMT R0, R69, 0x8880, RZ ;  /* 0x0000888045007816 */ /* 0x020fca00000000ff */
[----:B------:R-:W-:-:S07]  /*28a0*/  IMAD R3, R0, R59, RZ ;  /* 0x0000003b00037224 */ /* 0x000fce00078e02ff */
.L_x_57:
[----:B------:R-:W-:Y:S05]  /*28b0*/  BSYNC B1 ;  /* 0x0000000000017941 */ /* 0x000fea0003800000 */
.L_x_56:
        /* <DEDUP_REMOVED lines=13> */
.L_x_59:
[----:B------:R-:W-:Y:S05]  /*2990*/  BSYNC B1 ;  /* 0x0000000000017941 */ /* 0x000fea0003800000 */
.L_x_58:
[----:B---3--:R-:W-:Y:S01]  /*29a0*/  @!P3 IMAD R13, R34, R58, R3 ;  /* 0x0000003a220db224 */ /* 0x008fe200078e0203 */
[----:B------:R-:W-:Y:S04]  /*29b0*/  BSSY B1, `(.L_x_60) ;  /* 0x0000006000017945 */ /* 0x000fe80003800000 */
[----:B------:R3:W-:Y:S01]  /*29c0*/  @!P3 STG.E.U8 desc[UR36][R4.64+0x10], R13 ;  /* 0x0000100d0400b986 */ /* 0x0007e2000c101124 */
[----:B------:R-:W-:Y:S05]  /*29d0*/  @P2 BRA `(.L_x_61) ;  /* 0x00000000000c2947 */ /* 0x000fea0003800000 */
[----:B------:R-:W5:Y:S02]  /*29e0*/  LDG.E.U8 R69, desc[UR36][R10.64+0x11] ;  /* 0x000011240a457981 */ /* 0x000f64000c1e1100 */
[----:B-----5:R-:W-:-:S05]  /*29f0*/  PRMT R0, R69, 0x8880, RZ ;  /* 0x0000888045007816 */ /* 0x020fca00000000ff */
[----:B------:R-:W-:-:S07]  /*2a00*/  IMAD R3, R0, R59, RZ ;  /* 0x0000003b00037224 */ /* 0x000fce00078e02ff */
.L_x_61:
[----:B------:R-:W-:Y:S05]  /*2a10*/  BSYNC B1 ;  /* 0x0000000000017941 */ /* 0x000fea0003800000 */
.L_x_60:
[----:B------:R-:W-:Y:S01]  /*2a20*/  @!P2 IMAD R35, R35, R58, R3 ;  /* 0x0000003a2323a224 */ /* 0x000fe200078e0203 */
[----:B------:R-:W-:Y:S04]  /*2a30*/  BSSY B1, `(.L_x_62) ;  /* 0x0000006000017945 */ /* 0x000fe80003800000 */
[----:B------:R0:W-:Y:S01]  /*2a40*/  @!P2 STG.E.U8 desc[UR36][R4.64+0x11], R35 ;  /* 0x000011230400a986 */ /* 0x0001e2000c101124 */
[----:B------:R-:W-:Y:S05]  /*2a50*/  @P5 BRA `(.L_x_63) ;  /* 0x00000000000c5947 */ /* 0x000fea0003800000 */
[----:B------:R-:W5:Y:S02]  /*2a60*/  LDG.E.U8 R69, desc[UR36][R8.64+0x18] ;  /* 0x0000182408457981 */ /* 0x000f64000c1e1100 */
[----:B-----5:R-:W-:-:S05]  /*2a70*/  PRMT R0, R69, 0x8880, RZ ;  /* 0x0000888045007816 */ /* 0x020fca00000000ff */
[----:B------:R-:W-:-:S07]  /*2a80*/  IMAD R3, R0, R59, RZ ;  /* 0x0000003b00037224 */ /* 0x000fce00078e02ff */
.L_x_63:
[----:B------:R-:W-:Y:S05]  /*2a90*/  BSYNC B1 ;  /* 0x0000000000017941 */ /* 0x000fea0003800000 */
.L_x_62:
[----:B---3--:R-:W-:Y:S01]  /*2aa0*/  @!P5 IMAD R13, R36, R58, R3 ;  /* 0x0000003a240dd224 */ /* 0x008fe200078e0203 */
[----:B------:R-:W-:Y:S04]  /*2ab0*/  BSSY B1, `(.L_x_64) ;  /* 0x0000006000017945 */ /* 0x000fe80003800000 */
[----:B------:R3:W-:Y:S01]  /*2ac0*/  @!P5 STG.E.U8 desc[UR36][R6.64+0x18], R13 ;  /* 0x0000180d0600d986 */ /* 0x0007e2000c101124 */
[----:B------:R-:W-:Y:S05]  /*2ad0*/  @P4 BRA `(.L_x_65) ;  /* 0x00000000000c4947 */ /* 0x000fea0003800000 */
[----:B------:R-:W5:Y:S02]  /*2ae0*/  LDG.E.U8 R69, desc[UR36][R8.64+0x19] ;  /* 0x0000192408457981 */ /* 0x000f64000c1e1100 */
[----:B-----5:R-:W-:-:S05]  /*2af0*/  PRMT R0, R69, 0x8880, RZ ;  /* 0x0000888045007816 */ /* 0x020fca00000000ff */
[----:B------:R-:W-:-:S07]  /*2b00*/  IMAD R3, R0, R59, RZ ;  /* 0x0000003b00037224 */ /* 0x000fce00078e02ff */
.L_x_65:
[----:B------:R-:W-:Y:S05]  /*2b10*/  BSYNC B1 ;  /* 0x0000000000017941 */ /* 0x000fea0003800000 */
.L_x_64:
        /* <DEDUP_REMOVED lines=13> */
.L_x_67:
[----:B------:R-:W-:Y:S05]  /*2bf0*/  BSYNC B1 ;  /* 0x0000000000017941 */ /* 0x000fea0003800000 */
.L_x_66:
[----:B---3--:R-:W-:Y:S01]  /*2c00*/  @!P1 IMAD R13, R38, R58, R3 ;  /* 0x0000003a260d9224 */ /* 0x008fe200078e0203 */
[----:B------:R-:W-:Y:S04]  /*2c10*/  BSSY B1, `(.L_x_68) ;  /* 0x0000006000017945 */ /* 0x000fe80003800000 */
[----:B------:R3:W-:Y:S01]  /*2c20*/  @!P1 STG.E.U8 desc[UR36][R4.64+0x18], R13 ;  /* 0x0000180d04009986 */ /* 0x0007e2000c101124 */
[----:B------:R-:W-:Y:S05]  /*2c30*/  @P4 BRA `(.L_x_69) ;  /* 0x00000000000c4947 */ /* 0x000fea0003800000 */
[----:B------:R-:W5:Y:S02]  /*2c40*/  LDG.E.U8 R69, desc[UR36][R10.64+0x19] ;  /* 0x000019240a457981 */ /* 0x000f64000c1e1100 */
[----:B-----5:R-:W-:-:S05]  /*2c50*/  PRMT R0, R69, 0x8880, RZ ;  /* 0x0000888045007816 */ /* 0x020fca00000000ff */
[----:B------:R-:W-:-:S07]  /*2c60*/  IMAD R3, R0, R59, RZ ;  /* 0x0000003b00037224 */ /* 0x000fce00078e02ff */
.L_x_69:
[----:B------:R-:W-:Y:S05]  /*2c70*/  BSYNC B1 ;  /* 0x0000000000017941 */ /* 0x000fea0003800000 */
.L_x_68:
[----:B------:R-:W-:Y:S01]  /*2c80*/  @!P4 IMAD R39, R39, R58, R3 ;  /* 0x0000003a2727c224 */ /* 0x000fe200078e0203 */
[----:B------:R-:W-:Y:S04]  /*2c90*/  BSSY B1, `(.L_x_70) ;  /* 0x0000006000017945 */ /* 0x000fe80003800000 */
[----:B------:R0:W-:Y:S01]  /*2ca0*/  @!P4 STG.E.U8 desc[UR36][R4.64+0x19], R39 ;  /* 0x000019270400c986 */ /* 0x0001e2000c101124 */
[----:B------:R-:W-:Y:S05]  /*2cb0*/  @P5 BRA `(.L_x_71) ;  /* 0x00000000000c5947 */ /* 0x000fea0003800000 */
[----:B------:R-:W5:Y:S02]  /*2cc0*/  LDG.E.U8 R69, desc[UR36][R8.64+0x20] ;  /* 0x0000202408457981 */ /* 0x000f64000c1e1100 */
[----:B-----5:R-:W-:-:S05]  /*2cd0*/  PRMT R0, R69, 0x8880, RZ ;  /* 0x0000888045007816 */ /* 0x020fca00000000ff */
[----:B------:R-:W-:-:S07]  /*2ce0*/  IMAD R3, R0, R59, RZ ;  /* 0x0000003b00037224 */ /* 0x000fce00078e02ff */
.L_x_71:
[----:B------:R-:W-:Y:S05]  /*2cf0*/  BSYNC B1 ;  /* 0x0000000000017941 */ /* 0x000fea0003800000 */
.L_x_70:
[----:B---3--:R-:W-:Y:S01]  /*2d00*/  @!P5 IMAD R13, R40, R58, R3 ;  /* 0x0000003a280dd224 */ /* 0x008fe200078e0203 */
[----:B------:R-:W-:Y:S04]  /*2d10*/  BSSY B1, `(.L_x_72) ;  /* 0x0000006000017945 */ /* 0x000fe80003800000 */
[----:B------:R3:W-:Y:S01]  /*2d20*/  @!P5 STG.E.U8 desc[UR36][R6.64+0x20], R13 ;  /* 0x0000200d0600d986 */ /* 0x0007e2000c101124 */
[----:B------:R-:W-:Y:S05]  /*2d30*/  @P0 BRA `(.L_x_73) ;  /* 0x00000000000c0947 */ /* 0x000fea0003800000 */
[----:B------:R-:W5:Y:S02]  /*2d40*/  LDG.E.U8 R69, desc[UR36][R8.64+0x21] ;  /* 0x0000212408457981 */ /* 0x000f64000c1e1100 */
[----:B-----5:R-:W-:-:S05]  /*2d50*/  PRMT R0, R69, 0x8880, RZ ;  /* 0x0000888045007816 */ /* 0x020fca00000000ff */
[----:B------:R-:W-:-:S07]  /*2d60*/  IMAD R3, R0, R59, RZ ;  /* 0x0000003b00037224 */ /* 0x000fce00078e02ff */
.L_x_73:
[----:B------:R-:W-:Y:S05]  /*2d70*/  BSYNC B1 ;  /* 0x0000000000017941 */ /* 0x000fea0003800000 */
.L_x_72:
        /* <DEDUP_REMOVED lines=13> */
.L_x_75:
[----:B------:R-:W-:Y:S05]  /*2e50*/  BSYNC B1 ;  /* 0x0000000000017941 */ /* 0x000fea0003800000 */
.L_x_74:
[----:B---3--:R-:W-:Y:S01]  /*2e60*/  @!P3 IMAD R13, R42, R58, R3 ;  /* 0x0000003a2a0db224 */ /* 0x008fe200078e0203 */
[----:B------:R-:W-:Y:S04]  /*2e70*/  BSSY B1, `(.L_x_76) ;  /* 0x0000006000017945 */ /* 0x000fe80003800000 */
[----:B------:R3:W-:Y:S01]  /*2e80*/  @!P3 STG.E.U8 desc[UR36][R4.64+0x20], R13 ;  /* 0x0000200d0400b986 */ /* 0x0007e2000c101124 */
[----:B------:R-:W-:Y:S05]  /*2e90*/  @P2 BRA `(.L_x_77) ;  /* 0x00000000000c2947 */ /* 0x000fea0003800000 */
[----:B------:R-:W5:Y:S02]  /*2ea0*/  LDG.E.U8 R69, desc[UR36][R10.64+0x21] ;  /* 0x000021240a457981 */ /* 0x000f64000c1e1100 */
[----:B-----5:R-:W-:-:S05]  /*2eb0*/  PRMT R0, R69, 0x8880, RZ ;  /* 0x0000888045007816 */ /* 0x020fca00000000ff */
[----:B------:R-:W-:-:S07]  /*2ec0*/  IMAD R3, R0, R59, RZ ;  /* 0x0000003b00037224 */ /* 0x000fce00078e02ff */
.L_x_77:
[----:B------:R-:W-:Y:S05]  /*2ed0*/  BSYNC B1 ;  /* 0x0000000000017941 */ /* 0x000fea0003800000 */
.L_x_76:
[----:B------:R-:W-:Y:S01]  /*2ee0*/  @!P2 IMAD R43, R43, R58, R3 ;  /* 0x0000003a2b2ba224 */ /* 0x000fe200078e0203 */
[----:B------:R-:W-:Y:S04]  /*2ef0*/  BSSY B1, `(.L_x_78) ;  /* 0x0000006000017945 */ /* 0x000fe80003800000 */
[----:B------:R0:W-:Y:S01]  /*2f00*/  @!P2 STG.E.U8 desc[UR36][R4.64+0x21], R43 ;  /* 0x0000212b0400a986 */ /* 0x0001e2000c101124 */
[----:B------:R-:W-:Y:S05]  /*2f10*/  @P0 BRA `(.L_x_79) ;  /* 0x00000000000c0947 */ /* 0x000fea0003800000 */
[----:B------:R-:W5:Y:S02]  /*2f20*/  LDG.E.U8 R69, desc[UR36][R8.64+0x28] ;  /* 0x0000282408457981 */ /* 0x000f64000c1e1100 */
[----:B-----5:R-:W-:-:S05]  /*2f30*/  PRMT R0, R69, 0x8880, RZ ;  /* 0x0000888045007816 */ /* 0x020fca00000000ff */
[----:B------:R-:W-:-:S07]  /*2f40*/  IMAD R3, R0, R59, RZ ;  /* 0x0000003b00037224 */ /* 0x000fce00078e02ff */
.L_x_79:
[----:B------:R-:W-:Y:S05]  /*2f50*/  BSYNC B1 ;  /* 0x0000000000017941 */ /* 0x000fea0003800000 */
.L_x_78:
[----:B---3--:R-:W-:Y:S01]  /*2f60*/  @!P0 IMAD R13, R44, R58, R3 ;  /* 0x0000003a2c0d8224 */ /* 0x008fe200078e0203 */
[----:B------:R-:W-:Y:S04]  /*2f70*/  BSSY B1, `(.L_x_80) ;  /* 0x0000006000017945 */ /* 0x000fe80003800000 */
[----:B------:R3:W-:Y:S01]  /*2f80*/  @!P0 STG.E.U8 desc[UR36][R6.64+0x28], R13 ;  /* 0x0000280d06008986 */ /* 0x0007e2000c101124 */
[----:B------:R-:W-:Y:S05]  /*2f90*/  @P5 BRA `(.L_x_81) ;  /* 0x00000000000c5947 */ /* 0x000fea0003800000 */
[----:B------:R-:W5:Y:S02]  /*2fa0*/  LDG.E.U8 R69, desc[UR36][R8.64+0x29] ;  /* 0x0000292408457981 */ /* 0x000f64000c1e1100 */
[----:B-----5:R-:W-:-:S05]  /*2fb0*/  PRMT R0, R69, 0x8880, RZ ;  /* 0x0000888045007816 */ /* 0x020fca00000000ff */
[----:B------:R-:W-:-:S07]  /*2fc0*/  IMAD R3, R0, R59, RZ ;  /* 0x0000003b00037224 */ /* 0x000fce00078e02ff */
.L_x_81:
[----:B------:R-:W-:Y:S05]  /*2fd0*/  BSYNC B1 ;  /* 0x0000000000017941 */ /* 0x000fea0003800000 */
.L_x_80:
        /* <DEDUP_REMOVED lines=13> */
.L_x_83:
[----:B------:R-:W-:Y:S05]  /*30b0*/  BSYNC B1 ;  /* 0x0000000000017941 */ /* 0x000fea0003800000 */
.L_x_82:
[----:B---3--:R-:W-:Y:S01]  /*30c0*/  @!P4 IMAD R13, R46, R58, R3 ;  /* 0x0000003a2e0dc224 */ /* 0x008fe200078e0203 */
[----:B------:R-:W-:Y:S04]  /*30d0*/  BSSY B1, `(.L_x_84) ;  /* 0x0000006000017945 */ /* 0x000fe80003800000 */
[----:B------:R3:W-:Y:S01]  /*30e0*/  @!P4 STG.E.U8 desc[UR36][R4.64+0x28], R13 ;  /* 0x0000280d0400c986 */ /* 0x0007e2000c101124 */
[----:B------:R-:W-:Y:S05]  /*30f0*/  @P1 BRA `(.L_x_85) ;  /* 0x00000000000c1947 */ /* 0x000fea0003800000 */
[----:B------:R-:W5:Y:S02]  /*3100*/  LDG.E.U8 R69, desc[UR36][R10.64+0x29] ;  /* 0x000029240a457981 */ /* 0x000f64000c1e1100 */
[----:B-----5:R-:W-:-:S05]  /*3110*/  PRMT R0, R69, 0x8880, RZ ;  /* 0x0000888045007816 */ /* 0x020fca00000000ff */
[----:B------:R-:W-:-:S07]  /*3120*/  IMAD R3, R0, R59, RZ ;  /* 0x0000003b00037224 */ /* 0x000fce00078e02ff */
.L_x_85:
[----:B------:R-:W-:Y:S05]  /*3130*/  BSYNC B1 ;  /* 0x0000000000017941 */ /* 0x000fea0003800000 */
.L_x_84:
[----:B------:R-:W-:Y:S01]  /*3140*/  @!P1 IMAD R47, R47, R58, R3 ;  /* 0x0000003a2f2f9224 */ /* 0x000fe200078e0203 */
[----:B------:R-:W-:Y:S04]  /*3150*/  BSSY B1, `(.L_x_86) ;  /* 0x0000006000017945 */ /* 0x000fe80003800000 */
[----:B------:R0:W-:Y:S01]  /*3160*/  @!P1 STG.E.U8 desc[UR36][R4.64+0x29], R47 ;  /* 0x0000292f04009986 */ /* 0x0001e2000c101124 */
[----:B------:R-:W-:Y:S05]  /*3170*/  @P3 BRA `(.L_x_87) ;  /* 0x00000000000c3947 */ /* 0x000fea0003800000 */
[----:B------:R-:W5:Y:S02]  /*3180*/  LDG.E.U8 R69, desc[UR36][R8.64+0x30] ;  /* 0x0000302408457981 */ /* 0x000f64000c1e1100 */
[----:B-----5:R-:W-:-:S05]  /*3190*/  PRMT R0, R69, 0x8880, RZ ;  /* 0x0000888045007816 */ /* 0x020fca00000000ff */
[----:B------:R-:W-:-:S07]  /*31a0*/  IMAD R3, R0, R59, RZ ;  /* 0x0000003b00037224 */ /* 0x000fce00078e02ff */
.L_x_87:
[----:B------:R-:W-:Y:S05]  /*31b0*/  BSYNC B1 ;  /* 0x0000000000017941 */ /* 0x000fea0003800000 */
.L_x_86:
[----:B---3--:R-:W-:Y:S01]  /*31c0*/  @!P3 IMAD R13, R48, R58, R3 ;  /* 0x0000003a300db224 */ /* 0x008fe200078e0203 */
[----:B------:R-:W-:Y:S04]  /*31d0*/  BSSY B1, `(.L_x_88) ;  /* 0x0000006000017945 */ /* 0x000fe80003800000 */
[----:B------:R3:W-:Y:S01]  /*31e0*/  @!P3 STG.E.U8 desc[UR36][R6.64+0x30], R13 ;  /* 0x0000300d0600b986 */ /* 0x0007e2000c101124 */
[----:B------:R-:W-:Y:S05]  /*31f0*/  @P5 BRA `(.L_x_89) ;  /* 0x00000000000c5947 */ /* 0x000fea0003800000 */
[----:B------:R-:W5:Y:S02]  /*3200*/  LDG.E.U8 R69, desc[UR36][R8.64+0x31] ;  /* 0x0000312408457981 */ /* 0x000f64000c1e1100 */
[----:B-----5:R-:W-:-:S05]  /*3210*/  PRMT R0, R69, 0x8880, RZ ;  /* 0x0000888045007816 */ /* 0x020fca00000000ff */
[----:B------:R-:W-:-:S07]  /*3220*/  IMAD R3, R0, R59, RZ ;  /* 0x0000003b00037224 */ /* 0x000fce00078e02ff */
.L_x_89:
[----:B------:R-:W-:Y:S05]  /*3230*/  BSYNC B1 ;  /* 0x0000000000017941 */ /* 0x000fea0003800000 */
.L_x_88:
        /* <DEDUP_REMOVED lines=9> */
[----:B------:R-:W-:Y:S01]  /*32d0*/  ISETP.LT.OR P3, PT, R22, 0x9, !P3 ;  /* 0x000000091600780c */ /* 0x000fe20005f61670 */
[----:B------:R-:W-:-:S12]  /*32e0*/  @P2 BRA `(.L_x_91) ;  /* 0x00000000000c2947 */ /* 0x000fd80003800000 */
[----:B------:R-:W5:Y:S02]  /*32f0*/  LDG.E.U8 R69, desc[UR36][R10.64+0x30] ;  /* 0x000030240a457981 */ /* 0x000f64000c1e1100 */
[----:B-----5:R-:W-:-:S05]  /*3300*/  PRMT R0, R69, 0x8880, RZ ;  /* 0x0000888045007816 */ /* 0x020fca00000000ff */
[----:B------:R-:W-:-:S07]  /*3310*/  IMAD R3, R0, R59, RZ ;  /* 0x0000003b00037224 */ /* 0x000fce00078e02ff */
.L_x_91:
[----:B------:R-:W-:Y:S05]  /*3320*/  BSYNC B1 ;  /* 0x0000000000017941 */ /* 0x000fea0003800000 */
.L_x_90:
[----:B---3--:R-:W-:Y:S01]  /*3330*/  @!P2 IMAD R13, R50, R58, R3 ;  /* 0x0000003a320da224 */ /* 0x008fe200078e0203 */
[----:B------:R-:W-:Y:S04]  /*3340*/  BSSY B1, `(.L_x_92) ;  /* 0x0000006000017945 */ /* 0x000fe80003800000 */
[----:B------:R3:W-:Y:S01]  /*3350*/  @!P2 STG.E.U8 desc[UR36][R4.64+0x30], R13 ;  /* 0x0000300d0400a986 */ /* 0x0007e2000c101124 */
[----:B------:R-:W-:Y:S05]  /*3360*/  @P0 BRA `(.L_x_93) ;  /* 0x00000000000c0947 */ /* 0x000fea0003800000 */
[----:B------:R-:W5:Y:S02]  /*3370*/  LDG.E.U8 R69, desc[UR36][R10.64+0x31] ;  /* 0x000031240a457981 */ /* 0x000f64000c1e1100 */
[----:B-----5:R-:W-:-:S05]  /*3380*/  PRMT R0, R69, 0x8880, RZ ;  /* 0x0000888045007816 */ /* 0x020fca00000000ff */
[----:B------:R-:W-:-:S07]  /*3390*/  IMAD R3, R0, R59, RZ ;  /* 0x0000003b00037224 */ /* 0x000fce00078e02ff */
.L_x_93:
[----:B------:R-:W-:Y:S05]  /*33a0*/  BSYNC B1 ;  /* 0x0000000000017941 */ /* 0x000fea0003800000 */
.L_x_92:
[----:B------:R-:W-:Y:S01]  /*33b0*/  @!P0 IMAD R51, R51, R58, R3 ;  /* 0x0000003a33338224 */ /* 0x000fe200078e0203 */
[----:B------:R-:W-:Y:S04]  /*33c0*/  BSSY B1, `(.L_x_94) ;  /* 0x0000006000017945 */ /* 0x000fe80003800000 */
[----:B------:R0:W-:Y:S01]  /*33d0*/  @!P0 STG.E.U8 desc[UR36][R4.64+0x31], R51 ;  /* 0x0000313304008986 */ /* 0x0001e2000c101124 */
[----:B------:R-:W-:Y:S05]  /*33e0*/  @P5 BRA `(.L_x_95) ;  /* 0x00000000000c5947 */ /* 0x000fea0003800000 */
[----:B------:R-:W5:Y:S02]  /*33f0*/  LDG.E.U8 R69, desc[UR36][R8.64+0x38] ;  /* 0x0000382408457981 */ /* 0x000f64000c1e1100 */
[----:B-----5:R-:W-:-:S05]  /*3400*/  PRMT R0, R69, 0x8880, RZ ;  /* 0x0000888045007816 */ /* 0x020fca00000000ff */
[----:B------:R-:W-:-:S07]  /*3410*/  IMAD R3, R0, R59, RZ ;  /* 0x0000003b00037224 */ /* 0x000fce00078e02ff */
.L_x_95:
[----:B------:R-:W-:Y:S05]  /*3420*/  BSYNC B1 ;  /* 0x0000000000017941 */ /* 0x000fea0003800000 */
.L_x_94:
[----:B---3--:R-:W-:Y:S01]  /*3430*/  @!P5 IMAD R13, R52, R58, R3 ;  /* 0x0000003a340dd224 */ /* 0x008fe200078e0203 */
[----:B------:R-:W-:Y:S04]  /*3440*/  BSSY B1, `(.L_x_96) ;  /* 0x0000006000017945 */ /* 0x000fe80003800000 */
[----:B------:R3:W-:Y:S01]  /*3450*/  @!P5 STG.E.U8 desc[UR36][R6.64+0x38], R13 ;  /* 0x0000380d0600d986 */ /* 0x0007e2000c101124 */
[----:B------:R-:W-:Y:S05]  /*3460*/  @P4 BRA `(.L_x_97) ;  /* 0x00000000000c4947 */ /* 0x000fea0003800000 */
[----:B------:R-:W5:Y:S02]  /*3470*/  LDG.E.U8 R69, desc[UR36][R8.64+0x39] ;  /* 0x0000392408457981 */ /* 0x000f64000c1e1100 */
[----:B-----5:R-:W-:-:S05]  /*3480*/  PRMT R0, R69, 0x8880, RZ ;  /* 0x0000888045007816 */ /* 0x020fca00000000ff */
[----:B------:R-:W-:-:S07]  /*3490*/  IMAD R3, R0, R59, RZ ;  /* 0x0000003b00037224 */ /* 0x000fce00078e02ff */
.L_x_97:
[----:B------:R-:W-:Y:S05]  /*34a0*/  BSYNC B1 ;  /* 0x0000000000017941 */ /* 0x000fea0003800000 */
.L_x_96:
[----:B------:R-:W-:Y:S01]  /*34b0*/  @!P4 IMAD R53, R53, R58, R3 ;  /* 0x0000003a3535c224 */ /* 0x000fe200078e0203 */
[----:B------:R-:W-:Y:S04]  /*34c0*/  BSSY B1, `(.L_x_98) ;  /* 0x0000006000017945 */ /* 0x000fe80003800000 */
[----:B------:R0:W-:Y:S01]  /*34d0*/  @!P4 STG.E.U8 desc[UR36][R6.64+0x39], R53 ;  /* 0x000039350600c986 */ /* 0x0001e2000c101124 */
[----:B------:R-:W-:Y:S05]  /*34e0*/  @P3 BRA `(.L_x_99) ;  /* 0x00000000000c3947 */ /* 0x000fea0003800000 */
[----:B------:R-:W5:Y:S02]  /*34f0*/  LDG.E.U8 R69, desc[UR36][R10.64+0x38] ;  /* 0x000038240a457981 */ /* 0x000f64000c1e1100 */
[----:B-----5:R-:W-:-:S05]  /*3500*/  PRMT R0, R69, 0x8880, RZ ;  /* 0x0000888045007816 */ /* 0x020fca00000000ff */
[----:B------:R-:W-:-:S07]  /*3510*/  IMAD R3, R0, R59, RZ ;  /* 0x0000003b00037224 */ /* 0x000fce00078e02ff */
.L_x_99:
[----:B------:R-:W-:Y:S05]  /*3520*/  BSYNC B1 ;  /* 0x0000000000017941 */ /* 0x000fea0003800000 */
.L_x_98:
[----:B0123--:R-:W-:Y:S01]  /*3530*/  @!P3 IMAD R7, R54, R58, R3 ;  /* 0x0000003a3607b224 */ /* 0x00ffe200078e0203 */
[----:B------:R-:W-:Y:S01]  /*3540*/  ISETP.LT.OR P1, PT, R22, 0x9, !P1 ;  /* 0x000000091600780c */ /* 0x000fe20004f21670 */
[----:B------:R-:W-:Y:S03]  /*3550*/  BSSY B1, `(.L_x_100) ;  /* 0x0000006000017945 */ /* 0x000fe60003800000 */
[----:B------:R0:W-:Y:S09]  /*3560*/  @!P3 STG.E.U8 desc[UR36][R4.64+0x38], R7 ;  /* 0x000038070400b986 */ /* 0x0001f2000c101124 */
[----:B------:R-:W-:Y:S05]  /*3570*/  @P1 BRA `(.L_x_101) ;  /* 0x00000000000c1947 */ /* 0x000fea0003800000 */
[----:B------:R-:W2:Y:S02]  /*3580*/  LDG.E.U8 R69, desc[UR36][R10.64+0x39] ;  /* 0x000039240a457981 */ /* 0x000ea4000c1e1100 */
[----:B--2---:R-:W-:-:S05]  /*3590*/  PRMT R0, R69, 0x8880, RZ ;  /* 0x0000888045007816 */ /* 0x004fca00000000ff */
[----:B------:R-:W-:-:S07]  /*35a0*/  IMAD R3, R0, R59, RZ ;  /* 0x0000003b00037224 */ /* 0x000fce00078e02ff */
.L_x_101:
[----:B------:R-:W-:Y:S05]  /*35b0*/  BSYNC B1 ;  /* 0x0000000000017941 */ /* 0x000fea0003800000 */
.L_x_100:
[----:B------:R-:W-:Y:S01]  /*35c0*/  IMAD R3, R55, R58, R3 ;  /* 0x0000003a37037224 */ /* 0x000fe200078e0203 */
[----:B------:R-:W-:Y:S06]  /*35d0*/  @P1 BRA `(.L_x_102) ;  /* 0x0000000400c81947 */ /* 0x000fec0003800000 */
[----:B------:R1:W-:Y:S01]  /*35e0*/  STG.E.U8 desc[UR36][R4.64+0x39], R3 ;  /* 0x0000390304007986 */ /* 0x0003e2000c101124 */
[----:B------:R-:W-:Y:S05]  /*35f0*/  BRA `(.L_x_102) ;  /* 0x0000000400c07947 */ /* 0x000fea0003800000 */
.L_x_37:
[C---:B------:R-:W-:Y:S02]  /*3600*/  ISETP.GE.AND P1, PT, R71.reuse, 0x1, PT ;  /* 0x000000014700780c */ /* 0x040fe40003f26270 */
[----:B------:R-:W-:Y:S02]  /*3610*/  ISETP.GE.AND P0, PT, R71, 0x2, PT ;  /* 0x000000024700780c */ /* 0x000fe40003f06270 */
[C---:B------:R-:W-:Y:S02]  /*3620*/  ISETP.LT.OR P4, PT, R22.reuse, 0x1, !P1 ;  /* 0x000000011600780c */ /* 0x040fe40004f81670 */
[C---:B------:R-:W-:Y:S02]  /*3630*/  ISETP.LT.OR P5, PT, R22.reuse, 0x1, !P0 ;  /* 0x000000011600780c */ /* 0x040fe400047a1670 */
[C---:B------:R-:W-:Y:S02]  /*3640*/  ISETP.LT.OR P1, PT, R22.reuse, 0x9, !P1 ;  /* 0x000000091600780c */ /* 0x040fe40004f21670 */
[----:B------:R-:W-:-:S02]  /*3650*/  ISETP.LT.OR P0, PT, R22, 0x9, !P0 ;  /* 0x000000091600780c */ /* 0x000fc40004701670 */
[C---:B------:R-:W-:Y:S02]  /*3660*/  ISETP.GE.AND P3, PT, R71.reuse, 0x9, PT ;  /* 0x000000094700780c */ /* 0x040fe40003f66270 */
[----:B------:R-:W-:-:S03]  /*3670*/  ISETP.GE.AND P2, PT, R71, 0xa, PT ;  /* 0x0000000a4700780c */ /* 0x000fc60003f46270 */
[-C--:B------:R-:W-:Y:S02]  /*3680*/  @!P4 IMAD R3, R24, R58.reuse, RZ ;  /* 0x0000003a1803c224 */ /* 0x080fe400078e02ff */
[-C--:B------:R-:W-:Y:S02]  /*3690*/  @!P5 IMAD R25, R25, R58.reuse, RZ ;  /* 0x0000003a1919d224 */ /* 0x080fe400078e02ff */
[-C--:B------:R-:W-:Y:S01]  /*36a0*/  @!P1 IMAD R9, R26, R58.reuse, RZ ;  /* 0x0000003a1a099224 */ /* 0x080fe200078e02ff */
[----:B------:R0:W-:Y:S01]  /*36b0*/  @!P4 STG.E.U8 desc[UR36][R6.64], R3 ;  /* 0x000000030600c986 */ /* 0x0001e2000c101124 */
[C---:B------:R-:W-:Y:S01]  /*36c0*/  ISETP.LT.OR P4, PT, R22.reuse, 0x1, !P3 ;  /* 0x000000011600780c */ /* 0x040fe20005f81670 */
[----:B------:R-:W-:Y:S02]  /*36d0*/  @!P0 IMAD R27, R27, R58, RZ ;  /* 0x0000003a1b1b8224 */ /* 0x000fe400078e02ff */
[----:B------:R-:W-:Y:S01]  /*36e0*/  @!P5 STG.E.U8 desc[UR36][R6.64+0x1], R25 ;  /* 0x000001190600d986 */ /* 0x000fe2000c101124 */
[----:B------:R-:W-:-:S02]  /*36f0*/  ISETP.LT.OR P5, PT, R22, 0x1, !P2 ;  /* 0x000000011600780c */ /* 0x000fc400057a1670 */
[C---:B------:R-:W-:Y:S01]  /*3700*/  ISETP.LT.OR P2, PT, R22.reuse, 0x9, !P2 ;  /* 0x000000091600780c */ /* 0x040fe20005741670 */
[----:B------:R1:W-:Y:S01]  /*3710*/  @!P1 STG.E.U8 desc[UR36][R4.64], R9 ;  /* 0x0000000904009986 */ /* 0x0003e2000c101124 */
[----:B------:R-:W-:Y:S02]  /*3720*/  ISETP.LT.OR P1, PT, R22, 0x9, !P3 ;  /* 0x000000091600780c */ /* 0x000fe40005f21670 */
[C---:B------:R-:W-:Y:S01]  /*3730*/  ISETP.GE.AND P3, PT, R71.reuse, 0x11, PT ;  /* 0x000000114700780c */ /* 0x040fe20003f66270 */
[----:B------:R-:W-:Y:S01]  /*3740*/  @!P0 STG.E.U8 desc[UR36][R4.64+0x1], R27 ;  /* 0x0000011b04008986 */ /* 0x000fe2000c101124 */
[----:B------:R-:W-:Y:S01]  /*3750*/  ISETP.GE.AND P0, PT, R71, 0x12, PT ;  /* 0x000000124700780c */ /* 0x000fe20003f06270 */
[----:B------:R-:W-:-:S04]  /*3760*/  @!P4 IMAD R11, R28, R58, RZ ;  /* 0x0000003a1c0bc224 */ /* 0x000fc800078e02ff */
[-C--:B------:R-:W-:Y:S01]  /*3770*/  @!P5 IMAD R29, R29, R58.reuse, RZ ;  /* 0x0000003a1d1dd224 */ /* 0x080fe200078e02ff */
[----:B------:R-:W-:Y:S01]  /*3780*/  @!P4 STG.E.U8 desc[UR36][R6.64+0x8], R11 ;  /* 0x0000080b0600c986 */ /* 0x000fe2000c101124 */
[C---:B------:R-:W-:Y:S01]  /*3790*/  ISETP.LT.OR P4, PT, R22.reuse, 0x1, !P3 ;  /* 0x000000011600780c */ /* 0x040fe20005f81670 */
[-C--:B------:R-:W-:Y:S02]  /*37a0*/  @!P2 IMAD R31, R31, R58.reuse, RZ ;  /* 0x0000003a1f1fa224 */ /* 0x080fe400078e02ff */
[----:B------:R-:W-:Y:S01]  /*37b0*/  @!P5 STG.E.U8 desc[UR36][R6.64+0x9], R29 ;  /* 0x0000091d0600d986 */ /* 0x000fe2000c101124 */
[----:B------:R-:W-:Y:S01]  /*37c0*/  ISETP.LT.OR P5, PT, R22, 0x1, !P0 ;  /* 0x000000011600780c */ /* 0x000fe200047a1670 */
[----:B0-----:R-:W-:Y:S01]  /*37d0*/  @!P1 IMAD R3, R30, R58, RZ ;  /* 0x0000003a1e039224 */ /* 0x001fe200078e02ff */
[----:B------:R-:W-:Y:S01]  /*37e0*/  ISETP.LT.OR P0, PT, R22, 0x9, !P0 ;  /* 0x000000091600780c */ /* 0x000fe20004701670 */
[----:B------:R-:W-:Y:S01]  /*37f0*/  @!P2 STG.E.U8 desc[UR36][R4.64+0x9], R31 ;  /* 0x0000091f0400a986 */ /* 0x000fe2000c101124 */
[----:B------:R-:W-:-:S03]  /*3800*/  ISETP.GE.AND P2, PT, R71, 0x19, PT ;  /* 0x000000194700780c */ /* 0x000fc60003f46270 */
[----:B------:R0:W-:Y:S01]  /*3810*/  @!P1 STG.E.U8 desc[UR36][R4.64+0x8], R3 ;  /* 0x0000080304009986 */ /* 0x0001e2000c101124 */
[----:B------:R-:W-:Y:S01]  /*3820*/  ISETP.LT.OR P1, PT, R22, 0x9, !P3 ;  /* 0x000000091600780c */ /* 0x000fe20005f21670 */
[----:B-1----:R-:W-:Y:S01]  /*3830*/  @!P4 IMAD R9, R32, R58, RZ ;  /* 0x0000003a2009c224 */ /* 0x002fe200078e02ff */
[----:B------:R-:W-:-:S03]  /*3840*/  ISETP.GE.AND P3, PT, R71, 0x1a, PT ;  /* 0x0000001a4700780c */ /* 0x000fc60003f66270 */
[-C--:B------:R-:W-:Y:S01]  /*3850*/  @!P5 IMAD R33, R33, R58.reuse, RZ ;  /* 0x0000003a2121d224 */ /* 0x080fe200078e02ff */
[----:B------:R-:W-:Y:S01]  /*3860*/  @!P4 STG.E.U8 desc[UR36][R6.64+0x10], R9 ;  /* 0x000010090600c986 */ /* 0x000fe2000c101124 */
[C---:B------:R-:W-:Y:S01]  /*3870*/  ISETP.LT.OR P4, PT, R22.reuse, 0x1, !P3 ;  /* 0x000000011600780c */ /* 0x040fe20005f81670 */
[-C--:B------:R-:W-:Y:S01]  /*3880*/  @!P0 IMAD R35, R35, R58.reuse, RZ ;  /* 0x0000003a23238224 */ /* 0x080fe200078e02ff */
[C---:B------:R-:W-:Y:S01]  /*3890*/  ISETP.LT.OR P3, PT, R22.reuse, 0x9, !P3 ;  /* 0x000000091600780c */ /* 0x040fe20005f61670 */
[----:B------:R-:W-:Y:S01]  /*38a0*/  @!P5 STG.E.U8 desc[UR36][R6.64+0x11], R33 ;  /* 0x000011210600d986 */ /* 0x000fe2000c101124 */
[----:B------:R-:W-:Y:S02]  /*38b0*/  ISETP.LT.OR P5, PT, R22, 0x1, !P2 ;  /* 0x000000011600780c */ /* 0x000fe400057a1670 */
[----:B0-----:R-:W-:Y:S01]  /*38c0*/  @!P1 IMAD R3, R34, R58, RZ ;  /* 0x0000003a22039224 */ /* 0x001fe200078e02ff */
[----:B------:R-:W-:Y:S01]  /*38d0*/  @!P0 STG.E.U8 desc[UR36][R4.64+0x11], R35 ;  /* 0x0000112304008986 */ /* 0x000fe2000c101124 */
[----:B------:R-:W-:-:S02]  /*38e0*/  ISETP.LT.OR P2, PT, R22, 0x9, !P2 ;  /* 0x000000091600780c */ /* 0x000fc40005741670 */
[C---:B------:R-:W-:Y:S01]  /*38f0*/  ISETP.GE.AND P0, PT, R71.reuse, 0x21, PT ;  /* 0x000000214700780c */ /* 0x040fe20003f06270 */
[----:B------:R0:W-:Y:S01]  /*3900*/  @!P1 STG.E.U8 desc[UR36][R4.64+0x10], R3 ;  /* 0x0000100304009986 */ /* 0x0001e2000c101124 */
[----:B------:R-:W-:Y:S01]  /*3910*/  ISETP.GE.AND P1, PT, R71, 0x22, PT ;  /* 0x000000224700780c */ /* 0x000fe20003f26270 */
[-C--:B------:R-:W-:Y:S02]  /*3920*/  @!P4 IMAD R37, R37, R58.reuse, RZ ;  /* 0x0000003a2525c224 */ /* 0x080fe400078e02ff */
[-C--:B------:R-:W-:Y:S02]  /*3930*/  @!P3 IMAD R39, R39, R58.reuse, RZ ;  /* 0x0000003a2727b224 */ /* 0x080fe400078e02ff */
[-C--:B------:R-:W-:Y:S01]  /*3940*/  @!P5 IMAD R11, R36, R58.reuse, RZ ;  /* 0x0000003a240bd224 */ /* 0x080fe200078e02ff */
[----:B------:R-:W-:Y:S01]  /*3950*/  @!P4 STG.E.U8 desc[UR36][R6.64+0x19], R37 ;  /* 0x000019250600c986 */ /* 0x000fe2000c101124 */
[C---:B------:R-:W-:Y:S02]  /*3960*/  ISETP.LT.OR P4, PT, R22.reuse, 0x1, !P0 ;  /* 0x000000011600780c */ /* 0x040fe40004781670 */
[C---:B------:R-:W-:Y:S01]  /*3970*/  ISETP.LT.OR P0, PT, R22.reuse, 0x9, !P0 ;  /* 0x000000091600780c */ /* 0x040fe20004701670 */
[----:B------:R-:W-:Y:S01]  /*3980*/  @!P5 STG.E.U8 desc[UR36][R6.64+0x18], R11 ;  /* 0x0000180b0600d986 */ /* 0x000fe2000c101124 */
[----:B------:R-:W-:Y:S01]  /*3990*/  ISETP.LT.OR P5, PT, R22, 0x1, !P1 ;  /* 0x000000011600780c */ /* 0x000fe20004fa1670 */
[----:B0-----:R-:W-:Y:S01]  /*39a0*/  @!P2 IMAD R3, R38, R58, RZ ;  /* 0x0000003a2603a224 */ /* 0x001fe200078e02ff */
[----:B------:R-:W-:Y:S01]  /*39b0*/  ISETP.LT.OR P1, PT, R22, 0x9, !P1 ;  /* 0x000000091600780c */ /* 0x000fe20004f21670 */
[----:B------:R-:W-:Y:S01]  /*39c0*/  @!P3 STG.E.U8 desc[UR36][R4.64+0x19], R39 ;  /* 0x000019270400b986 */ /* 0x000fe2000c101124 */
[----:B------:R-:W-:-:S03]  /*39d0*/  ISETP.GE.AND P3, PT, R71, 0x29, PT ;  /* 0x000000294700780c */ /* 0x000fc60003f66270 */
[----:B------:R0:W-:Y:S01]  /*39e0*/  @!P2 STG.E.U8 desc[UR36][R4.64+0x18], R3 ;  /* 0x000018030400a986 */ /* 0x0001e2000c101124 */
[----:B------:R-:W-:Y:S01]  /*39f0*/  ISETP.GE.AND P2, PT, R71, 0x2a, PT ;  /* 0x0000002a4700780c */ /* 0x000fe20003f46270 */
[----:B------:R-:W-:-:S04]  /*3a00*/  @!P4 IMAD R9, R40, R58, RZ ;  /* 0x0000003a2809c224 */ /* 0x000fc800078e02ff */
[-C--:B------:R-:W-:Y:S01]  /*3a10*/  @!P5 IMAD R41, R41, R58.reuse, RZ ;  /* 0x0000003a2929d224 */ /* 0x080fe200078e02ff */
[----:B------:R-:W-:Y:S01]  /*3a20*/  @!P4 STG.E.U8 desc[UR36][R6.64+0x20], R9 ;  /* 0x000020090600c986 */ /* 0x000fe2000c101124 */
[C---:B------:R-:W-:Y:S01]  /*3a30*/  ISETP.LT.OR P4, PT, R22.reuse, 0x1, !P3 ;  /* 0x000000011600780c */ /* 0x040fe20005f81670 */
[-C--:B------:R-:W-:Y:S01]  /*3a40*/  @!P1 IMAD R43, R43, R58.reuse, RZ ;  /* 0x0000003a2b2b9224 */ /* 0x080fe200078e02ff */
        /* <DEDUP_REMOVED lines=25> */
[----:B------:R1:W-:Y:S01]  /*3be0*/  @!P4 STG.E.U8 desc[UR36][R6.64+0x30], R9 ;  /* 0x000030090600c986 */ /* 0x0003e2000c101124 */
[C---:B------:R-:W-:Y:S01]  /*3bf0*/  ISETP.LT.OR P4, PT, R22.reuse, 0x1, !P2 ;  /* 0x000000011600780c */ /* 0x040fe20005781670 */
[-C--:B------:R-:W-:Y:S01]  /*3c00*/  @!P0 IMAD R51, R51, R58.reuse, RZ ;  /* 0x0000003a33338224 */ /* 0x080fe200078e02ff */
[C---:B------:R-:W-:Y:S01]  /*3c10*/  ISETP.LT.OR P2, PT, R22.reuse, 0x9, !P2 ;  /* 0x000000091600780c */ /* 0x040fe20005741670 */
[----:B------:R2:W-:Y:S01]  /*3c20*/  @!P5 STG.E.U8 desc[UR36][R6.64+0x31], R49 ;  /* 0x000031310600d986 */ /* 0x0005e2000c101124 */
[----:B------:R-:W-:Y:S01]  /*3c30*/  ISETP.LT.OR P5, PT, R22, 0x1, !P3 ;  /* 0x000000011600780c */ /* 0x000fe20005fa1670 */
[-C--:B0-----:R-:W-:Y:S01]  /*3c40*/  @!P1 IMAD R3, R50, R58.reuse, RZ ;  /* 0x0000003a32039224 */ /* 0x081fe200078e02ff */
[----:B------:R-:W-:Y:S01]  /*3c50*/  ISETP.LT.OR P3, PT, R22, 0x9, !P3 ;  /* 0x000000091600780c */ /* 0x000fe20005f61670 */
[----:B------:R2:W-:Y:S04]  /*3c60*/  @!P0 STG.E.U8 desc[UR36][R4.64+0x31], R51 ;  /* 0x0000313304008986 */ /* 0x0005e8000c101124 */
[----:B------:R2:W-:Y:S02]  /*3c70*/  @!P1 STG.E.U8 desc[UR36][R4.64+0x30], R3 ;  /* 0x0000300304009986 */ /* 0x0005e4000c101124 */
[----:B------:R-:W-:-:S02]  /*3c80*/  @!P4 IMAD R11, R52, R58, RZ ;  /* 0x0000003a340bc224 */ /* 0x000fc400078e02ff */
[-C--:B-1----:R-:W-:Y:S02]  /*3c90*/  @!P2 IMAD R9, R54, R58.reuse, RZ ;  /* 0x0000003a3609a224 */ /* 0x082fe400078e02ff */
[-C--:B------:R-:W-:Y:S01]  /*3ca0*/  @!P5 IMAD R53, R53, R58.reuse, RZ ;  /* 0x0000003a3535d224 */ /* 0x080fe200078e02ff */
[----:B------:R2:W-:Y:S01]  /*3cb0*/  @!P4 STG.E.U8 desc[UR36][R6.64+0x38], R11 ;  /* 0x0000380b0600c986 */ /* 0x0005e2000c101124 */
[----:B------:R-:W-:-:S03]  /*3cc0*/  @!P3 IMAD R55, R55, R58, RZ ;  /* 0x0000003a3737b224 */ /* 0x000fc600078e02ff */
[----:B------:R2:W-:Y:S04]  /*3cd0*/  @!P5 STG.E.U8 desc[UR36][R6.64+0x39], R53 ;  /* 0x000039350600d986 */ /* 0x0005e8000c101124 */
[----:B------:R2:W-:Y:S04]  /*3ce0*/  @!P2 STG.E.U8 desc[UR36][R4.64+0x38], R9 ;  /* 0x000038090400a986 */ /* 0x0005e8000c101124 */
[----:B------:R2:W-:Y:S02]  /*3cf0*/  @!P3 STG.E.U8 desc[UR36][R4.64+0x39], R55 ;  /* 0x000039370400b986 */ /* 0x0005e4000c101124 */
.L_x_102:
[----:B------:R-:W-:Y:S05]  /*3d00*/  BSYNC B0 ;  /* 0x0000000000007941 */ /* 0x000fea0003800000 */
.L_x_36:
[----:B012-4-:R-:W2:Y:S01]  /*3d10*/  LDL.64 R4, [R1] ;  /* 0x0000000001047983 */ /* 0x017ea20000100a00 */
[----:B------:R-:W-:Y:S01]  /*3d20*/  ULDC.64 UR4, c[0x0][0x650] ;  /* 0x0001940000047ab9 */ /* 0x000fe20000000a00 */
[----:B------:R-:W-:Y:S02]  /*3d30*/  IMAD.U32 R0, RZ, RZ, UR44 ;  /* 0x0000002cff007e24 */ /* 0x000fe4000f8e00ff */
[----:B------:R-:W-:Y:S02]  /*3d40*/  IMAD.MOV.U32 R22, RZ, RZ, -0x1 ;  /* 0xffffffffff167424 */ /* 0x000fe400078e00ff */
[----:B------:R0:W-:Y:S01]  /*3d50*/  SYNCS.ARRIVE.TRANS64.A1T0 RZ, [R0+UR48], RZ ;  /* 0x000000ff00ff79a7 */ /* 0x0001e20008100030 */
[----:B------:R-:W-:Y:S02]  /*3d60*/  IMAD.MOV.U32 R19, RZ, RZ, -0x1 ;  /* 0xffffffffff137424 */ /* 0x000fe400078e00ff */
[----:B------:R-:W-:Y:S01]  /*3d70*/  IMAD.MOV.U32 R18, RZ, RZ, -0x1 ;  /* 0xffffffffff127424 */ /* 0x000fe200078e00ff */
[----:B0-----:R-:W-:-:S02]  /*3d80*/  PRMT R0, RZ, 0x7610, R0 ;  /* 0x00007610ff007816 */ /* 0x001fc40000000000 */
[----:B--2---:R-:W-:-:S05]  /*3d90*/  LEA R16, P0, R4, R16, 0x1 ;  /* 0x0000001004107211 */ /* 0x004fca00078008ff */
[----:B------:R-:W-:Y:S01]  /*3da0*/  IMAD.X R17, R66, 0x1, R17, P0 ;  /* 0x0000000142117824 */ /* 0x000fe200000e0611 */
[----:B------:R-:W-:-:S04]  /*3db0*/  ISETP.GE.U32.AND P0, PT, R16, UR4, PT ;  /* 0x0000000410007c0c */ /* 0x000fc8000bf06070 */
[----:B------:R-:W-:-:S13]  /*3dc0*/  ISETP.GE.U32.AND.EX P0, PT, R17, UR5, PT, P0 ;  /* 0x0000000511007c0c */ /* 0x000fda000bf06100 */
[----:B------:R-:W-:Y:S05]  /*3dd0*/  @P0 BRA `(.L_x_103) ;  /* 0x0000000400500947 */ /* 0x000fea0003800000 */
[----:B------:R-:W0:Y:S01]  /*3de0*/  LDC.64 R10, c[0x0][0x628] ;  /* 0x00018a00ff0a7b82 */ /* 0x000e220000000a00 */
[----:B------:R-:W1:Y:S01]  /*3df0*/  S2R R19, SR_CTAID.X ;  /* 0x0000000000137919 */ /* 0x000e620000002500 */
[----:B------:R-:W-:Y:S02]  /*3e00*/  IMAD.MOV.U32 R8, RZ, RZ, R16 ;  /* 0x000000ffff087224 */ /* 0x000fe400078e0010 */
[----:B------:R-:W-:Y:S01]  /*3e10*/  IMAD.MOV.U32 R9, RZ, RZ, R17 ;  /* 0x000000ffff097224 */ /* 0x000fe200078e0011 */
[----:B------:R-:W2:Y:S03]  /*3e20*/  S2R R20, SR_CTAID.Y ;  /* 0x0000000000147919 */ /* 0x000ea60000002600 */
[----:B------:R-:W3:Y:S08]  /*3e30*/  LDC R0, c[0x0][0x630] ;  /* 0x00018c00ff007b82 */ /* 0x000ef00000000800 */
[----:B------:R-:W4:Y:S01]  /*3e40*/  LDC.64 R14, c[0x0][0x620] ;  /* 0x00018800ff0e7b82 */ /* 0x000f220000000a00 */
[----:B0-----:R-:W-:-:S04]  /*3e50*/  ISETP.NE.U32.AND P0, PT, R10, RZ, PT ;  /* 0x000000ff0a00720c */ /* 0x001fc80003f05070 */
[----:B------:R-:W-:-:S13]  /*3e60*/  ISETP.NE.AND.EX P0, PT, R11, RZ, PT, P0 ;  /* 0x000000ff0b00720c */ /* 0x000fda0003f05300 */
[----:B-1234-:R-:W-:Y:S05]  /*3e70*/  @!P0 BRA `(.L_x_104) ;  /* 0x0000000000288947 */ /* 0x01efea0003800000 */
[----:B------:R-:W0:Y:S02]  /*3e80*/  LDC R3, c[0x0][0x634] ;  /* 0x00018d00ff037b82 */ /* 0x000e240000000800 */
        /* <DEDUP_REMOVED lines=9> */
.L_x_104:
[-CC-:B------:R-:W-:Y:S01]  /*3f20*/  SHF.R.U64 R18, R8, R0.reuse, R9.reuse ;  /* 0x0000000008127219 */ /* 0x180fe20000001209 */
[----:B------:R-:W0:Y:S01]  /*3f30*/  LDC.64 R24, c[0x0][0x640] ;  /* 0x00019000ff187b82 */ /* 0x000e220000000a00 */
[----:B------:R-:W-:Y:S01]  /*3f40*/  SHF.R.U32.HI R0, RZ, R0, R9 ;  /* 0x00000000ff007219 */ /* 0x000fe20000011609 */
[----:B------:R-:W-:Y:S01]  /*3f50*/  ULDC UR4, c[0x0][0x150] ;  /* 0x0000540000047ab9 */ /* 0x000fe20000000800 */
[----:B------:R-:W-:Y:S02]  /*3f60*/  IADD3 R3, P0, RZ, -R18, RZ ;  /* 0x80000012ff037210 */ /* 0x000fe40007f1e0ff */
[----:B------:R-:W-:-:S03]  /*3f70*/  I2FP.F32.U32 R7, R19 ;  /* 0x0000001300077245 */ /* 0x000fc60000201000 */
[----:B------:R-:W1:Y:S01]  /*3f80*/  LDC R6, c[0x0][0x618] ;  /* 0x00018600ff067b82 */ /* 0x000e620000000800 */
[----:B------:R-:W-:Y:S02]  /*3f90*/  IMAD.X R5, RZ, RZ, ~R0, P0 ;  /* 0x000000ffff057224 */ /* 0x000fe400000e0e00 */
[----:B------:R-:W-:Y:S01]  /*3fa0*/  FMUL R7, R7, UR4 ;  /* 0x0000000407077c20 */ /* 0x000fe20008400000 */
[----:B------:R-:W-:Y:S01]  /*3fb0*/  ULDC UR4, c[0x0][0x154] ;  /* 0x0000550000047ab9 */ /* 0x000fe20000000800 */
[-C--:B------:R-:W-:Y:S02]  /*3fc0*/  IMAD R0, R5, R14.reuse, RZ ;  /* 0x0000000e05007224 */ /* 0x080fe400078e02ff */
[C---:B------:R-:W-:Y:S01]  /*3fd0*/  IMAD.WIDE.U32 R4, R3.reuse, R14, R16 ;  /* 0x0000000e03047225 */ /* 0x040fe200078e0010 */
[----:B------:R-:W2:Y:S01]  /*3fe0*/  LDC R8, c[0x0][0x608] ;  /* 0x00018200ff087b82 */ /* 0x000ea20000000800 */
[----:B------:R-:W3:Y:S02]  /*3ff0*/  F2I.U32.TRUNC.NTZ R7, R7 ;  /* 0x0000000700077305 */ /* 0x000ee4000020f000 */
[----:B------:R-:W-:-:S04]  /*4000*/  IMAD R3, R3, R15, R0 ;  /* 0x0000000f03037224 */ /* 0x000fc800078e0200 */
[----:B------:R-:W-:Y:S01]  /*4010*/  IMAD.IADD R3, R5, 0x1, R3 ;  /* 0x0000000105037824 */ /* 0x000fe200078e0203 */
[----:B------:R-:W4:Y:S01]  /*4020*/  LDC R22, c[0x0][0x658] ;  /* 0x00019600ff167b82 */ /* 0x000f220000000800 */
[----:B------:R-:W-:Y:S02]  /*4030*/  I2FP.F32.U32 R5, R20 ;  /* 0x0000001400057245 */ /* 0x000fe40000201000 */
[----:B0-----:R-:W-:-:S04]  /*4040*/  ISETP.NE.U32.AND P0, PT, R24, RZ, PT ;  /* 0x000000ff1800720c */ /* 0x001fc80003f05070 */
[----:B------:R-:W-:Y:S01]  /*4050*/  ISETP.NE.AND.EX P0, PT, R25, RZ, PT, P0 ;  /* 0x000000ff1900720c */ /* 0x000fe20003f05300 */
[----:B------:R-:W0:Y:S01]  /*4060*/  LDC R0, c[0x0][0x144] ;  /* 0x00005100ff007b82 */ /* 0x000e220000000800 */
[-C--:B-1----:R-:W-:Y:S01]  /*4070*/  SHF.R.U64 R10, R4, R6.reuse, R3 ;  /* 0x00000006040a7219 */ /* 0x082fe20000001203 */
[----:B---3--:R-:W-:Y:S01]  /*4080*/  IMAD.MOV R7, RZ, RZ, -R7 ;  /* 0x000000ffff077224 */ /* 0x008fe200078e0a07 */
[----:B------:R-:W-:Y:S01]  /*4090*/  SHF.R.U32.HI R3, RZ, R6, R3 ;  /* 0x00000006ff037219 */ /* 0x000fe20000011603 */
[----:B------:R-:W-:-:S04]  /*40a0*/  FMUL R6, R5, UR4 ;  /* 0x0000000405067c20 */ /* 0x000fc80008400000 */
[----:B------:R-:W1:Y:S01]  /*40b0*/  LDC R15, c[0x0][0x148] ;  /* 0x00005200ff0f7b82 */ /* 0x000e620000000800 */
[----:B------:R3:W0:Y:S01]  /*40c0*/  F2I.U32.TRUNC.NTZ R14, R6 ;  /* 0x00000006000e7305 */ /* 0x000622000020f000 */
[-CC-:B--2---:R-:W-:Y:S02]  /*40d0*/  SHF.R.U64 R12, R10, R8.reuse, R3.reuse ;  /* 0x000000080a0c7219 */ /* 0x184fe40000001203 */
[----:B------:R-:W-:-:S04]  /*40e0*/  SHF.R.U32.HI R3, RZ, R8, R3 ;  /* 0x00000008ff037219 */ /* 0x000fc80000011603 */
[----:B------:R-:W2:Y:S01]  /*40f0*/  LDC R21, c[0x0][0x600] ;  /* 0x00018000ff157b82 */ /* 0x000ea20000000800 */
[-CC-:B----4-:R-:W-:Y:S02]  /*4100*/  SHF.R.U64 R13, R12, R22.reuse, R3.reuse ;  /* 0x000000160c0d7219 */ /* 0x190fe40000001203 */
[----:B------:R-:W-:-:S03]  /*4110*/  SHF.R.U32.HI R5, RZ, R22, R3 ;  /* 0x00000016ff057219 */ /* 0x000fc60000011603 */
[----:B------:R-:W-:Y:S02]  /*4120*/  IMAD.MOV.U32 R4, RZ, RZ, R13 ;  /* 0x000000ffff047224 */ /* 0x000fe400078e000d */
[----:B------:R-:W4:Y:S01]  /*4130*/  LDC R26, c[0x0][0x648] ;  /* 0x00019200ff1a7b82 */ /* 0x000f220000000800 */
[----:B0-----:R-:W-:-:S07]  /*4140*/  IMAD R22, R0, R7, R19 ;  /* 0x0000000700167224 */ /* 0x001fce00078e0213 */
[----:B------:R-:W0:Y:S08]  /*4150*/  LDC R27, c[0x0][0x638] ;  /* 0x00018e00ff1b7b82 */ /* 0x000e300000000800 */
[----:B------:R-:W0:Y:S01]  /*4160*/  LDC R28, c[0x0][0x610] ;  /* 0x00018400ff1c7b82 */ /* 0x000e220000000800 */
[----:B-1-3--:R-:W-:Y:S05]  /*4170*/  @!P0 BRA `(.L_x_105) ;  /* 0x0000000000288947 */ /* 0x00afea0003800000 */
[----:B------:R-:W1:Y:S02]  /*4180*/  LDC R0, c[0x0][0x64c] ;  /* 0x00019300ff007b82 */ /* 0x000e640000000800 */
[----:B-1----:R-:W-:-:S05]  /*4190*/  IADD3 R3, P0, R13, R0, RZ ;  /* 0x000000000d037210 */ /* 0x002fca0007f1e0ff */
        /* <DEDUP_REMOVED lines=8> */
.L_x_105:
[----:B------:R-:W-:Y:S01]  /*4220*/  ISETP.NE.AND P0, PT, R2, 0x1, PT ;  /* 0x000000010200780c */ /* 0x000fe20003f05270 */
[----:B------:R-:W-:Y:S01]  /*4230*/  IMAD.MOV R14, RZ, RZ, -R14 ;  /* 0x000000ffff0e7224 */ /* 0x000fe200078e0a0e */
[----:B----4-:R-:W-:Y:S01]  /*4240*/  SHF.R.U64 R0, R4, R26, R5 ;  /* 0x0000001a04007219 */ /* 0x010fe20000001205 */
[----:B--2---:R-:W-:Y:S01]  /*4250*/  VIADD R5, R21, 0xffffffff ;  /* 0xffffffff15057836 */ /* 0x004fe20000000000 */
[----:B------:R-:W-:-:S03]  /*4260*/  LOP3.LUT R3, R12, R67, RZ, 0xc0, !PT ;  /* 0x000000430c037212 */ /* 0x000fc600078ec0ff */
[----:B------:R-:W-:Y:S01]  /*4270*/  IMAD.MOV R4, RZ, RZ, -R0 ;  /* 0x000000ffff047224 */ /* 0x000fe200078e0a00 */
[----:B------:R-:W-:Y:S01]  /*4280*/  LOP3.LUT R5, R10, R5, RZ, 0xc0, !PT ;  /* 0x000000050a057212 */ /* 0x000fe200078ec0ff */
[----:B------:R-:W-:Y:S02]  /*4290*/  IMAD R3, R64, R0, R3 ;  /* 0x0000000040037224 */ /* 0x000fe400078e0203 */
[----:B0-----:R-:W-:Y:S02]  /*42a0*/  IMAD R0, R4, R27, R13 ;  /* 0x0000001b04007224 */ /* 0x001fe400078e020d */
[----:B------:R-:W-:Y:S02]  /*42b0*/  @P0 IMAD R22, R15, R14, R20 ;  /* 0x0000000e0f160224 */ /* 0x000fe400078e0214 */
[----:B------:R-:W-:Y:S02]  /*42c0*/  IMAD.MOV.U32 R4, RZ, RZ, 0x1 ;  /* 0x00000001ff047424 */ /* 0x000fe400078e00ff */
[----:B------:R-:W-:-:S02]  /*42d0*/  IMAD R22, R3, R28, R22 ;  /* 0x0000001c03167224 */ /* 0x000fc400078e0216 */
[----:B------:R-:W-:Y:S01]  /*42e0*/  IMAD R3, R0, R21, R5 ;  /* 0x0000001500037224 */ /* 0x000fe200078e0205 */
[----:B------:R-:W-:-:S04]  /*42f0*/  PRMT R0, R4, 0x7610, R0 ;  /* 0x0000761004007816 */ /* 0x000fc80000000000 */
[----:B------:R-:W-:Y:S02]  /*4300*/  SEL R19, R3, R22, !P0 ;  /* 0x0000001603137207 */ /* 0x000fe40004000000 */
[----:B------:R-:W-:-:S07]  /*4310*/  SEL R22, R22, R3, !P0 ;  /* 0x0000000316167207 */ /* 0x000fce0004000000 */
.L_x_103:
[----:B------:R-:W-:Y:S02]  /*4320*/  LOP3.LUT P0, RZ, R0, 0xff, RZ, 0xc0, !PT ;  /* 0x000000ff00ff7812 */ /* 0x000fe4000780c0ff */
[----:B------:R-:W-:-:S11]  /*4330*/  LOP3.LUT R70, R70, 0x1, RZ, 0x3c, !PT ;  /* 0x0000000146467812 */ /* 0x000fd600078e3cff */
[----:B------:R-:W-:Y:S05]  /*4340*/  @P0 BRA `(.L_x_106) ;  /* 0xffffffd400180947 */ /* 0x000fea000383ffff */
[----:B------:R-:W-:Y:S05]  /*4350*/  EXIT ;  /* 0x000000000000794d */ /* 0x000fea0003800000 */
.L_x_17:
[----:B------:R-:W-:-:S08]  /*4360*/  ISETP.NE.AND P0, PT, R14, RZ, PT ;  /* 0x000000ff0e00720c */ /* 0x000fd00003f05270 */
[----:B0-----:R-:W0:-:S00]  /*4370*/  USETMAXREG.DEALLOC.CTAPOOL 0x28 ;  /* 0x00000028000079c8 */ /* 0x001e0000080e0500 */
[----:B------:R-:W-:Y:S05]  /*4380*/  @P0 EXIT ;  /* 0x000000000000094d */ /* 0x000fea0003800000 */
[----:B0-----:R-:W-:Y:S01]  /*4390*/  LOP3.LUT P0, RZ, R8, 0xff, RZ, 0xc0, !PT ;  /* 0x000000ff08ff7812 */ /* 0x001fe2000780c0ff */
[----:B------:R-:W-:Y:S02]  /*43a0*/  IMAD.MOV.U32 R3, RZ, RZ, 0x1 ;  /* 0x00000001ff037424 */ /* 0x000fe400078e00ff */
[----:B------:R-:W-:-:S10]  /*43b0*/  IMAD.MOV.U32 R8, RZ, RZ, RZ ;  /* 0x000000ffff087224 */ /* 0x000fd400078e00ff */
[----:B------:R-:W-:Y:S05]  /*43c0*/  @!P0 BRA `(.L_x_107) ;  /* 0x0000000c00648947 */ /* 0x000fea0003800000 */
[----:B------:R-:W0:Y:S01]  /*43d0*/  S2UR UR9, SR_CgaCtaId ;  /* 0x00000000000979c3 */ /* 0x000e220000008800 */
[----:B------:R-:W-:Y:S01]  /*43e0*/  ULDC UR5, c[0x0][0x658] ;  /* 0x0001960000057ab9 */ /* 0x000fe20000000800 */
[----:B------:R-:W-:Y:S01]  /*43f0*/  UMOV UR10, 0xffffffff ;  /* 0xffffffff000a7882 */ /* 0x000fe20000000000 */
[----:B------:R-:W-:Y:S01]  /*4400*/  UMOV UR11, 0x1 ;  /* 0x00000001000b7882 */ /* 0x000fe20000000000 */
[----:B------:R-:W-:Y:S01]  /*4410*/  USHF.L.U32 UR10, UR10, UR5, URZ ;  /* 0x000000050a0a7299 */ /* 0x000fe2000800063f */
[----:B------:R-:W-:Y:S01]  /*4420*/  LOP3.LUT P0, RZ, R5, 0x1f, RZ, 0xc0, !PT ;  /* 0x0000001f05ff7812 */ /* 0x000fe2000780c0ff */
[----:B------:R-:W-:Y:S01]  /*4430*/  BSSY B0, `(.L_x_107) ;  /* 0x00000d2000007945 */ /* 0x000fe20003800000 */
[C---:B------:R-:W-:Y:S01]  /*4440*/  ISETP.NE.AND P2, PT, R4.reuse, RZ, PT ;  /* 0x000000ff0400720c */ /* 0x040fe20003f45270 */
[----:B------:R-:W-:Y:S01]  /*4450*/  IMAD.MOV.U32 R10, RZ, RZ, 0x1 ;  /* 0x00000001ff0a7424 */ /* 0x000fe200078e00ff */
[----:B------:R-:W-:Y:S01]  /*4460*/  ISETP.NE.OR P0, PT, R4, RZ, !P0 ;  /* 0x000000ff0400720c */ /* 0x000fe20004705670 */
[----:B------:R-:W-:Y:S01]  /*4470*/  IMAD.MOV.U32 R3, RZ, RZ, 0x1 ;  /* 0x00000001ff037424 */ /* 0x000fe200078e00ff */
[----:B------:R-:W-:Y:S01]  /*4480*/  LOP3.LUT R9, R23, 0x2, RZ, 0xfc, !PT ;  /* 0x0000000217097812 */ /* 0x000fe200078efcff */
[----:B------:R-:W-:Y:S01]  /*4490*/  IMAD.MOV.U32 R8, RZ, RZ, RZ ;  /* 0x000000ffff087224 */ /* 0x000fe200078e00ff */
[----:B------:R-:W-:Y:S01]  /*44a0*/  ULDC UR4, c[0x0][0x600] ;  /* 0x0001800000047ab9 */ /* 0x000fe20000000800 */
[----:B------:R-:W-:Y:S01]  /*44b0*/  UMOV UR18, 0x5 ;  /* 0x0000000500127882 */ /* 0x000fe20000000000 */
[----:B------:R-:W-:-:S02]  /*44c0*/  UIADD3 UR26, UR40, 0x1, URZ ;  /* 0x00000001281a7890 */ /* 0x000fc4000fffe03f */
[----:B------:R-:W-:Y:S02]  /*44d0*/  UIADD3 UR4, UR4, -0x1, URZ ;  /* 0xffffffff04047890 */ /* 0x000fe4000fffe03f */
[----:B------:R-:W-:Y:S01]  /*44e0*/  USHF.L.U32 UR5, UR11, UR5, URZ ;  /* 0x000000050b057299 */ /* 0x000fe2000800063f */
[----:B------:R-:W-:Y:S01]  /*44f0*/  ULDC.64 UR24, c[0x0][0x198] ;  /* 0x0000660000187ab9 */ /* 0x000fe20000000a00 */
[----:B0-----:R-:W-:Y:S02]  /*4500*/  ULOP3.LUT UR8, UR9, 0x1, URZ, 0xc0, !UPT ;  /* 0x0000000109087892 */ /* 0x001fe4000f8ec03f */
[----:B------:R-:W-:Y:S02]  /*4510*/  USHF.L.U32 UR7, UR9, 0xa, URZ ;  /* 0x0000000a09077899 */ /* 0x000fe4000800063f */
[----:B------:R-:W-:Y:S02]  /*4520*/  USHF.R.U32.HI UR27, URZ, 0x1, UR9 ;  /* 0x000000013f1b7899 */ /* 0x000fe40008011609 */
[----:B------:R-:W-:-:S02]  /*4530*/  USHF.L.U32 UR6, UR9, 0x5, URZ ;  /* 0x0000000509067899 */ /* 0x000fc4000800063f */
[----:B------:R-:W-:Y:S02]  /*4540*/  ULOP3.LUT UR9, UR9, 0xfffffffe, URZ, 0xc0, !UPT ;  /* 0xfffffffe09097892 */ /* 0x000fe4000f8ec03f */
[----:B------:R-:W-:Y:S02]  /*4550*/  UISETP.GT.U32.AND UP0, UPT, UR8, 0xffff, UPT ;  /* 0x0000ffff0800788c */ /* 0x000fe4000bf04070 */
[----:B------:R-:W-:Y:S02]  /*4560*/  ULOP3.LUT UR13, UR7, 0x400, URZ, 0xc0, !UPT ;  /* 0x00000400070d7892 */ /* 0x000fe4000f8ec03f */
[----:B------:R-:W-:Y:S02]  /*4570*/  ULOP3.LUT UR7, URZ, UR10, URZ, 0x33, !UPT ;  /* 0x0000000a3f077292 */ /* 0x000fe4000f8e333f */
[----:B------:R-:W-:Y:S02]  /*4580*/  USHF.L.U32 UR10, UR11, UR9, URZ ;  /* 0x000000090b0a7299 */ /* 0x000fe4000800063f */
[----:B------:R-:W-:-:S02]  /*4590*/  ULOP3.LUT UR9, UR9, 0x1, URZ, 0xfc, !UPT ;  /* 0x0000000109097892 */ /* 0x000fc4000f8efc3f */
[----:B------:R-:W-:Y:S02]  /*45a0*/  USEL UR8, UR8, 0xffff, !UP0 ;  /* 0x0000ffff08087887 */ /* 0x000fe4000c000000 */
[----:B------:R-:W-:Y:S02]  /*45b0*/  USHF.L.U32 UR9, UR11, UR9, URZ ;  /* 0x000000090b097299 */ /* 0x000fe4000800063f */
[----:B------:R-:W-:Y:S02]  /*45c0*/  ULOP3.LUT UR8, UR8, 0xffff, URZ, 0xc0, !UPT ;  /* 0x0000ffff08087892 */ /* 0x000fe4000f8ec03f */
[----:B------:R-:W-:Y:S02]  /*45d0*/  ULEA UR28, UR27, 0x180, 0xa ;  /* 0x000001801b1c7891 */ /* 0x000fe4000f8e503f */
[----:B------:R-:W-:Y:S02]  /*45e0*/  ULOP3.LUT UR6, UR6, 0x20, URZ, 0xc0, !UPT ;  /* 0x0000002006067892 */ /* 0x000fe4000f8ec03f */
[----:B------:R-:W-:-:S02]  /*45f0*/  ULOP3.LUT UR13, UR13, 0x2980, URZ, 0xfc, !UPT ;  /* 0x000029800d0d7892 */ /* 0x000fc4000f8efc3f */
[----:B------:R-:W-:Y:S02]  /*4600*/  ULOP3.LUT UR19, UR10, UR9, URZ, 0xfc, !UPT ;  /* 0x000000090a137292 */ /* 0x000fe4000f8efc3f */
[----:B------:R-:W-:-:S12]  /*4610*/  USHF.L.U32 UR18, UR18, UR8, URZ ;  /* 0x0000000812127299 */ /* 0x000fd8000800063f */
.L_x_119:
[----:B------:R-:W-:-:S03]  /*4620*/  UMOV UR8, 0xffffffff ;  /* 0xffffffff00087882 */ /* 0x000fc60000000000 */
[----:B------:R-:W-:Y:S05]  /*4630*/  BRA.DIV UR8, `(.L_x_108) ;  /* 0x0000001208087947 */ /* 0x000fea000b800000 */
[----:B------:R-:W-:-:S13]  /*4640*/  ELECT P6, URZ, PT ;  /* 0x00000000003f782f */ /* 0x000fda00038c0000 */
.L_x_133:
[----:B------:R-:W0:Y:S01]  /*4650*/  LDC R4, c[0x0][0x28c] ;  /* 0x0000a300ff047b82 */ /* 0x000e220000000800 */
[----:B------:R-:W-:Y:S01]  /*4660*/  BSSY B1, `(.L_x_109) ;  /* 0x000003a000017945 */ /* 0x000fe20003800000 */
[----:B0-----:R-:W-:-:S13]  /*4670*/  ISETP.LT.OR P6, PT, R4, 0x1, !P6 ;  /* 0x000000010400780c */ /* 0x001fda00077c1670 */
[----:B------:R-:W-:Y:S05]  /*4680*/  @P6 BRA `(.L_x_110) ;  /* 0x0000000000dc6947 */ /* 0x000fea0003800000 */
[----:B------:R-:W-:Y:S01]  /*4690*/  LEA R22, R22, UR27, 0x1 ;  /* 0x0000001b16167c11 */ /* 0x000fe2000f8e08ff */
[----:B------:R-:W-:Y:S01]  /*46a0*/  IMAD.MOV.U32 R13, RZ, RZ, RZ ;  /* 0x000000ffff0d7224 */ /* 0x000fe200078e00ff */
[----:B------:R-:W-:Y:S01]  /*46b0*/  LEA R19, R19, UR6, 0x6 ;  /* 0x0000000613137c11 */ /* 0x000fe2000f8e30ff */
[----:B------:R-:W-:Y:S02]  /*46c0*/  IMAD.U32 R14, RZ, RZ, UR26 ;  /* 0x0000001aff0e7e24 */ /* 0x000fe4000f8e00ff */
[----:B------:R-:W-:Y:S02]  /*46d0*/  IMAD.MOV.U32 R4, RZ, RZ, R3 ;  /* 0x000000ffff047224 */ /* 0x000fe400078e0003 */
[----:B------:R-:W-:Y:S02]  /*46e0*/  IMAD.MOV.U32 R5, RZ, RZ, R8 ;  /* 0x000000ffff057224 */ /* 0x000fe400078e0008 */
[----:B------:R-:W-:-:S07]  /*46f0*/  IMAD.SHL.U32 R22, R22, 0x20, RZ ;  /* 0x0000002016167824 */ /* 0x000fce00078e00ff */
.L_x_114:
[----:B------:R-:W0:Y:S01]  /*4700*/  S2R R7, SR_CgaCtaId ;  /* 0x0000000000077919 */ /* 0x000e220000008800 */
[----:B------:R-:W-:-:S04]  /*4710*/  MOV R6, 0x400 ;  /* 0x0000040000067802 */ /* 0x000fc80000000f00 */
[----:B0-----:R-:W-:Y:S02]  /*4720*/  LEA R12, R7, R6, 0x18 ;  /* 0x00000006070c7211 */ /* 0x001fe400078ec0ff */
[----:B------:R-:W-:Y:S01]  /*4730*/  SHF.L.U32 R6, R4, 0x1f, RZ ;  /* 0x0000001f04067819 */ /* 0x000fe200000006ff */
[----:B------:R-:W0:Y:S02]  /*4740*/  @!P2 LDC R7, c[0x0][0x500] ;  /* 0x00014000ff07ab82 */ /* 0x000e240000000800 */
[----:B------:R-:W-:-:S04]  /*4750*/  IMAD R11, R5, 0x8, R12 ;  /* 0x00000008050b7824 */ /* 0x000fc800078e020c */
[----:B------:R-:W1:Y:S02]  /*4760*/  SYNCS.PHASECHK.TRANS64.TRYWAIT P1, [R11+URZ+0x28], R6 ;  /* 0x000028060b0075a7 */ /* 0x000e64000802017f */
[----:B-1----:R-:W-:Y:S05]  /*4770*/  @!P1 BRA `(.L_x_111) ;  /* 0x0000000c00d89947 */ /* 0x002fea0003800000 */
.L_x_134:
[----:B-1----:R-:W-:Y:S01]  /*4780*/  PRMT R6, R9, 0x9910, RZ ;  /* 0x0000991009067816 */ /* 0x002fe200000000ff */
[----:B0-----:R0:W-:Y:S03]  /*4790*/  @!P2 SYNCS.ARRIVE.TRANS64 RZ, [R11+URZ], R7 ;  /* 0x000000070bffa9a7 */ /* 0x0011e6000800003f */
[----:B------:R-:W-:-:S13]  /*47a0*/  ISETP.NE.AND P1, PT, R6, 0x2, PT ;  /* 0x000000020600780c */ /* 0x000fda0003f25270 */
[----:B0-----:R-:W-:Y:S05]  /*47b0*/  @P1 BRA `(.L_x_112) ;  /* 0x0000000000041947 */ /* 0x001fea0003800000 */
[----:B------:R-:W-:Y:S01]  /*47c0*/  BPT.TRAP 0x1 ;  /* 0x000000040000795c */ /* 0x000fe20000300000 */
.L_x_112:
[----:B------:R-:W-:Y:S05]  /*47d0*/  @P0 BRA `(.L_x_113) ;  /* 0x0000000000040947 */ /* 0x000fea0003800000 */
[----:B------:R-:W-:Y:S01]  /*47e0*/  BPT.TRAP 0x1 ;  /* 0x000000040000795c */ /* 0x000fe20000300000 */
.L_x_113:
[----:B------:R-:W-:Y:S01]  /*47f0*/  R2UR UR11, R5 ;  /* 0x00000000050b72ca */ /* 0x000fe200000e0000 */
[----:B------:R-:W-:Y:S01]  /*4800*/  VIADD R14, R14, 0xffffffff ;  /* 0xffffffff0e0e7836 */ /* 0x000fe20000000000 */
[----:B------:R-:W-:Y:S01]  /*4810*/  R2UR UR21, R12 ;  /* 0x000000000c1572ca */ /* 0x000fe200000e0000 */
[----:B------:R-:W-:Y:S01]  /*4820*/  UIADD3 UR14, UP0, UR24, 0xf0, URZ ;  /* 0x000000f0180e7890 */ /* 0x000fe2000ff1e03f */
[----:B------:R-:W-:Y:S01]  /*4830*/  R2UR UR22, R22 ;  /* 0x00000000161672ca */ /* 0x000fe200000e0000 */
[----:B------:R-:W-:Y:S01]  /*4840*/  UIADD3 UR30, UP1, UR24, 0x1f0, URZ ;  /* 0x000001f0181e7890 */ /* 0x000fe2000ff3e03f */
[----:B------:R-:W-:Y:S01]  /*4850*/  R2UR UR9, R11 ;  /* 0x000000000b0972ca */ /* 0x000fe200000e0000 */
[----:B------:R-:W-:Y:S01]  /*4860*/  UIADD3.X UR15, URZ, UR25, URZ, UP0, !UPT ;  /* 0x000000193f0f7290 */ /* 0x000fe200087fe43f */
[----:B------:R-:W-:Y:S01]  /*4870*/  R2UR UR10, R13 ;  /* 0x000000000d0a72ca */ /* 0x000fe200000e0000 */
[----:B------:R-:W-:Y:S01]  /*4880*/  UPRMT UR20, URZ, 0x5410, UR18 ;  /* 0x000054103f147896 */ /* 0x000fe20008000012 */
[----:B------:R-:W-:Y:S01]  /*4890*/  R2UR UR12, R18 ;  /* 0x00000000120c72ca */ /* 0x000fe200000e0000 */
[----:B------:R-:W-:Y:S01]  /*48a0*/  VIADD R5, R5, 0x1 ;  /* 0x0000000105057836 */ /* 0x000fe20000000000 */
[----:B------:R-:W-:Y:S01]  /*48b0*/  R2UR UR23, R19 ;  /* 0x00000000131772ca */ /* 0x000fe200000e0000 */
[----:B------:R-:W-:Y:S01]  /*48c0*/  ULEA UR8, UR11, UR28, 0xb ;  /* 0x0000001c0b087291 */ /* 0x000fe2000f8e583f */
[----:B------:R-:W-:Y:S01]  /*48d0*/  ISETP.GT.AND P3, PT, R14, 0x1, PT ;  /* 0x000000010e00780c */ /* 0x000fe20003f64270 */
[----:B------:R-:W-:Y:S01]  /*48e0*/  ULEA UR11, UR11, UR13, 0xb ;  /* 0x0000000d0b0b7291 */ /* 0x000fe2000f8e583f */
[----:B------:R-:W-:Y:S01]  /*48f0*/  ISETP.NE.AND P1, PT, R5, 0x5, PT ;  /* 0x000000050500780c */ /* 0x000fe20003f25270 */
[----:B------:R-:W-:Y:S01]  /*4900*/  UIADD3 UR8, UR21, UR8, URZ ;  /* 0x0000000815087290 */ /* 0x000fe2000fffe03f */
[----:B------:R-:W-:Y:S01]  /*4910*/  VIADD R13, R13, 0x20 ;  /* 0x000000200d0d7836 */ /* 0x000fe20000000000 */
[----:B------:R-:W-:Y:S01]  /*4920*/  UIADD3 UR21, UR21, UR11, URZ ;  /* 0x0000000b15157290 */ /* 0x000fe2000fffe03f */
[----:B------:R-:W-:Y:S01]  /*4930*/  SEL R7, RZ, 0x1, P1 ;  /* 0x00000001ff077807 */ /* 0x000fe20000800000 */
[----:B------:R-:W-:Y:S01]  /*4940*/  UPRMT UR29, URZ, 0x5410, UR19 ;  /* 0x000054103f1d7896 */ /* 0x000fe20008000013 */
[----:B------:R-:W-:Y:S01]  /*4950*/  SEL R5, R5, RZ, P1 ;  /* 0x000000ff05057207 */ /* 0x000fe20000800000 */
[----:B------:R-:W-:Y:S01]  /*4960*/  UIADD3.X UR31, URZ, UR25, URZ, UP1, !UPT ;  /* 0x000000193f1f7290 */ /* 0x000fe20008ffe43f */
[----:B------:R-:W-:Y:S01]  /*4970*/  LOP3.LUT R4, R4, R7, RZ, 0x3c, !PT ;  /* 0x0000000704047212 */ /* 0x000fe200078e3cff */
[----:B------:R-:W-:Y:S01]  /*4980*/  UMOV UR16, 0x0 ;  /* 0x0000000000107882 */ /* 0x000fe20000000000 */
[----:B------:R-:W-:Y:S01]  /*4990*/  UMOV UR17, 0x10000000 ;  /* 0x1000000000117882 */ /* 0x000fe20000000000 */
[----:B------:R-:W-:-:S02]  /*49a0*/  UMOV UR11, UR22 ;  /* 0x00000016000b7c82 */ /* 0x000fc40008000000 */
[----:B------:R0:W-:Y:S02]  /*49b0*/  UTMALDG.3D.MULTICAST [UR8], [UR14], UR20, desc[UR16] ;  /* 0x000010080e0073b4 */ /* 0x0001e40008011814 */
[----:B0-----:R-:W-:Y:S01]  /*49c0*/  UMOV UR8, UR21 ;  /* 0x0000001500087c82 */ /* 0x001fe20008000000 */
[----:B------:R-:W-:Y:S02]  /*49d0*/  UMOV UR11, UR23 ;  /* 0x00000017000b7c82 */ /* 0x000fe40008000000 */
[----:B------:R0:W-:Y:S02]  /*49e0*/  UTMALDG.3D.MULTICAST [UR8], [UR30], UR29, desc[UR16] ;  /* 0x000010081e0073b4 */ /* 0x0001e4000801181d */
[----:B0-----:R-:W-:Y:S05]  /*49f0*/  @P3 BRA `(.L_x_114) ;  /* 0xfffffffc00403947 */ /* 0x001fea000383ffff */
.L_x_110:
[----:B------:R-:W-:Y:S05]  /*4a00*/  BSYNC B1 ;  /* 0x0000000000017941 */ /* 0x000fea0003800000 */
.L_x_109:
[----:B------:R-:W2:Y:S01]  /*4a10*/  LDL.64 R20, [R1] ;  /* 0x0000000001147983 */ /* 0x000ea20000100a00 */
[----:B------:R-:W-:Y:S01]  /*4a20*/  LOP3.LUT P4, RZ, R10, 0xff, RZ, 0xc0, !PT ;  /* 0x000000ff0aff7812 */ /* 0x000fe2000788c0ff */
[----:B------:R-:W-:Y:S01]  /*4a30*/  VIADD R7, R8, UR40 ;  /* 0x0000002808077c36 */ /* 0x000fe20008000000 */
[----:B------:R-:W-:Y:S01]  /*4a40*/  ULDC.64 UR8, c[0x0][0x650] ;  /* 0x0001940000087ab9 */ /* 0x000fe20000000a00 */
[----:B------:R-:W-:Y:S01]  /*4a50*/  IMAD.U32 R8, RZ, RZ, UR40 ;  /* 0x00000028ff087e24 */ /* 0x000fe2000f8e00ff */
[----:B------:R-:W-:Y:S01]  /*4a60*/  UISETP.GE.U32.AND UP0, UPT, UR40, 0x5, UPT ;  /* 0x000000052800788c */ /* 0x000fe2000bf06070 */
[----:B------:R-:W-:Y:S01]  /*4a70*/  BSSY B1, `(.L_x_115) ;  /* 0x000006b000017945 */ /* 0x000fe20003800000 */
[----:B------:R-:W-:Y:S01]  /*4a80*/  ISETP.GT.U32.AND P1, PT, R7, 0x4, PT ;  /* 0x000000040700780c */ /* 0x000fe20003f24070 */
[----:B------:R-:W-:Y:S01]  /*4a90*/  IMAD.MOV.U32 R22, RZ, RZ, -0x1 ;  /* 0xffffffffff167424 */ /* 0x000fe200078e00ff */
[----:B------:R-:W-:Y:S01]  /*4aa0*/  PRMT R10, RZ, 0x7610, R10 ;  /* 0x00007610ff0a7816 */ /* 0x000fe2000000000a */
[----:B------:R-:W-:Y:S01]  /*4ab0*/  IMAD.MOV.U32 R19, RZ, RZ, -0x1 ;  /* 0xffffffffff137424 */ /* 0x000fe200078e00ff */
[----:B------:R-:W-:Y:S01]  /*4ac0*/  ISETP.LT.U32.AND P1, PT, R8, 0x5, P1 ;  /* 0x000000050800780c */ /* 0x000fe20000f21070 */
[----:B------:R-:W-:Y:S01]  /*4ad0*/  IMAD.MOV.U32 R18, RZ, RZ, -0x1 ;  /* 0xffffffffff127424 */ /* 0x000fe200078e00ff */
[----:B------:R-:W-:Y:S01]  /*4ae0*/  PLOP3.LUT P3, PT, PT, PT, UP0, 0x80, 0x0 ;  /* 0x000000000000781c */ /* 0x000fe20003f6f008 */
[----:B------:R-:W0:Y:S01]  /*4af0*/  @P4 S2R R5, SR_CgaCtaId ;  /* 0x0000000000054919 */ /* 0x000e220000008800 */
[----:B------:R-:W-:-:S04]  /*4b00*/  @P4 MOV R4, 0x400 ;  /* 0x0000040000044802 */ /* 0x000fc80000000f00 */
[----:B0-----:R-:W-:Y:S01]  /*4b10*/  @P4 LEA R6, R5, R4, 0x18 ;  /* 0x0000000405064211 */ /* 0x001fe200078ec0ff */
[----:B------:R-:W-:Y:S01]  /*4b20*/  IMAD.WIDE.U32 R4, R7, -0x33333333, RZ ;  /* 0xcccccccd07047825 */ /* 0x000fe200078e00ff */
[----:B------:R-:W-:Y:S02]  /*4b30*/  SEL R4, RZ, 0x1, !P1 ;  /* 0x00000001ff047807 */ /* 0x000fe40004800000 */
[----:B------:R0:W-:Y:S02]  /*4b40*/  @P4 SYNCS.ARRIVE.TRANS64.A1T0 RZ, [R6+URZ+0x88], RZ ;  /* 0x000088ff06ff49a7 */ /* 0x0001e4000810003f */
[----:B------:R-:W-:Y:S02]  /*4b50*/  LOP3.LUT R3, R3, R4, RZ, 0x3c, !PT ;  /* 0x0000000403037212 */ /* 0x000fe400078e3cff */
[----:B------:R-:W-:Y:S02]  /*4b60*/  PRMT R4, RZ, 0x7610, R4 ;  /* 0x00007610ff047816 */ /* 0x000fe40000000004 */
[----:B0-----:R-:W-:-:S04]  /*4b70*/  SHF.R.U32.HI R6, RZ, 0x2, R5 ;  /* 0x00000002ff067819 */ /* 0x001fc80000011605 */
[----:B------:R-:W-:Y:S01]  /*4b80*/  @P3 LOP3.LUT R3, R3, 0x1, R6, 0x78, !PT ;  /* 0x0000000103033812 */ /* 0x000fe200078e7806 */
[----:B------:R-:W-:Y:S01]  /*4b90*/  IMAD R8, R6, -0x5, R7 ;  /* 0xfffffffb06087824 */ /* 0x000fe200078e0207 */
[----:B--2---:R-:W-:-:S04]  /*4ba0*/  IADD3 R16, P4, R16, R20, RZ ;  /* 0x0000001410107210 */ /* 0x004fc80007f9e0ff */
[----:B------:R-:W-:Y:S01]  /*4bb0*/  ISETP.GE.U32.AND P1, PT, R16, UR8, PT ;  /* 0x0000000810007c0c */ /* 0x000fe2000bf26070 */
[----:B------:R-:W-:-:S05]  /*4bc0*/  IMAD.X R17, R17, 0x1, R0, P4 ;  /* 0x0000000111117824 */ /* 0x000fca00020e0600 */
[----:B------:R-:W-:-:S13]  /*4bd0*/  ISETP.GE.U32.AND.EX P1, PT, R17, UR9, PT, P1 ;  /* 0x0000000911007c0c */ /* 0x000fda000bf26110 */
[----:B------:R-:W-:Y:S05]  /*4be0*/  @P1 BRA `(.L_x_116) ;  /* 0x00000004004c1947 */ /* 0x000fea0003800000 */
[----:B------:R-:W0:Y:S01]  /*4bf0*/  S2R R12, SR_CTAID.X ;  /* 0x00000000000c7919 */ /* 0x000e220000002500 */
[----:B------:R-:W-:Y:S01]  /*4c00*/  ULDC.64 UR8, c[0x0][0x628] ;  /* 0x00018a0000087ab9 */ /* 0x000fe20000000a00 */
[----:B------:R-:W1:Y:S01]  /*4c10*/  LDC R13, c[0x0][0x144] ;  /* 0x00005100ff0d7b82 */ /* 0x000e620000000800 */
[----:B------:R-:W-:Y:S01]  /*4c20*/  ISETP.NE.U32.AND P1, PT, RZ, UR8, PT ;  /* 0x00000008ff007c0c */ /* 0x000fe2000bf25070 */
[----:B------:R-:W2:Y:S01]  /*4c30*/  S2R R11, SR_CTAID.Y ;  /* 0x00000000000b7919 */ /* 0x000ea20000002600 */
[----:B------:R-:W-:Y:S01]  /*4c40*/  ULDC UR10, c[0x0][0x150] ;  /* 0x00005400000a7ab9 */ /* 0x000fe20000000800 */
[----:B------:R-:W-:Y:S01]  /*4c50*/  ULDC UR11, c[0x0][0x630] ;  /* 0x00018c00000b7ab9 */ /* 0x000fe20000000800 */
[----:B------:R-:W-:Y:S01]  /*4c60*/  ISETP.NE.AND.EX P1, PT, RZ, UR9, PT, P1 ;  /* 0x00000009ff007c0c */ /* 0x000fe2000bf25310 */
[----:B------:R-:W-:Y:S01]  /*4c70*/  IMAD.MOV.U32 R4, RZ, RZ, R16 ;  /* 0x000000ffff047224 */ /* 0x000fe200078e0010 */
[----:B0-----:R-:W-:-:S05]  /*4c80*/  I2FP.F32.U32 R5, R12 ;  /* 0x0000000c00057245 */ /* 0x001fca0000201000 */
[----:B------:R-:W-:Y:S01]  /*4c90*/  FMUL R14, R5, UR10 ;  /* 0x0000000a050e7c20 */ /* 0x000fe20008400000 */
[----:B------:R-:W-:-:S05]  /*4ca0*/  IMAD.MOV.U32 R5, RZ, RZ, R17 ;  /* 0x000000ffff057224 */ /* 0x000fca00078e0011 */
[----:B--2---:R-:W-:Y:S05]  /*4cb0*/  @!P1 BRA `(.L_x_117) ;  /* 0x0000000000289947 */ /* 0x004fea0003800000 */
[----:B------:R-:W-:Y:S02]  /*4cc0*/  ULDC UR10, c[0x0][0x634] ;  /* 0x00018d00000a7ab9 */ /* 0x000fe40000000800 */
[----:B------:R-:W-:-:S05]  /*4cd0*/  IADD3 R5, P1, R16, UR10, RZ ;  /* 0x0000000a10057c10 */ /* 0x000fca000ff3e0ff */
[----:B------:R-:W-:-:S04]  /*4ce0*/  IMAD.X R15, RZ, RZ, R17, P1 ;  /* 0x000000ffff0f7224 */ /* 0x000fc800008e0611 */
[----:B------:R-:W-:-:S04]  /*4cf0*/  IMAD.WIDE.U32 R6, R15, UR8, RZ ;  /* 0x000000080f067c25 */ /* 0x000fc8000f8e00ff */
[----:B------:R-:W-:-:S04]  /*4d00*/  IMAD.WIDE.U32 R6, P1, R5, UR9, R6 ;  /* 0x0000000905067c25 */ /* 0x000fc8000f820006 */
[----:B------:R-:W-:-:S04]  /*4d10*/  IMAD.WIDE.U32 R4, R5, UR8, RZ ;  /* 0x0000000805047c25 */ /* 0x000fc8000f8e00ff */
[----:B------:R-:W-:Y:S01]  /*4d20*/  IMAD.MOV.U32 R4, RZ, RZ, R7 ;  /* 0x000000ffff047224 */ /* 0x000fe200078e0007 */
[----:B------:R-:W-:Y:S01]  /*4d30*/  IADD3 RZ, P3, R5, R6, RZ ;  /* 0x0000000605ff7210 */ /* 0x000fe20007f7e0ff */
[----:B------:R-:W-:-:S04]  /*4d40*/  IMAD.X R5, RZ, RZ, RZ, P1 ;  /* 0x000000ffff057224 */ /* 0x000fc800008e06ff */
[----:B------:R-:W-:-:S08]  /*4d50*/  IMAD.WIDE.U32.X R4, R15, UR9, R4, P3 ;  /* 0x000000090f047c25 */ /* 0x000fd000098e0404 */
.L_x_117:
[--C-:B------:R-:W-:Y:S01]  /*4d60*/  SHF.R.U64 R18, R4, UR11, R5.reuse ;  /* 0x0000000b04127c19 */ /* 0x100fe20008001205 */
[----:B------:R-:W0:Y:S01]  /*4d70*/  F2I.U32.TRUNC.NTZ R14, R14 ;  /* 0x0000000e000e7305 */ /* 0x000e22000020f000 */
[----:B------:R-:W-:Y:S01]  /*4d80*/  SHF.R.U32.HI R4, RZ, UR11, R5 ;  /* 0x0000000bff047c19 */ /* 0x000fe20008011605 */
[----:B------:R-:W-:Y:S01]  /*4d90*/  ULDC.64 UR8, c[0x0][0x620] ;  /* 0x0001880000087ab9 */ /* 0x000fe20000000a00 */
[----:B------:R-:W-:Y:S01]  /*4da0*/  IADD3 R7, P1, RZ, -R18, RZ ;  /* 0x80000012ff077210 */ /* 0x000fe20007f3e0ff */
[----:B------:R-:W-:Y:S01]  /*4db0*/  ULDC.64 UR10, c[0x0][0x640] ;  /* 0x00019000000a7ab9 */ /* 0x000fe20000000a00 */
[----:B------:R-:W2:Y:S03]  /*4dc0*/  LDC R20, c[0x0][0x148] ;  /* 0x00005200ff147b82 */ /* 0x000ea60000000800 */
[----:B------:R-:W-:Y:S01]  /*4dd0*/  IMAD.X R4, RZ, RZ, ~R4, P1 ;  /* 0x000000ffff047224 */ /* 0x000fe200008e0e04 */
[----:B------:R-:W-:-:S03]  /*4de0*/  ISETP.NE.U32.AND P1, PT, RZ, UR10, PT ;  /* 0x0000000aff007c0c */ /* 0x000fc6000bf25070 */
[----:B------:R-:W-:Y:S01]  /*4df0*/  IMAD R6, R4, UR8, RZ ;  /* 0x0000000804067c24 */ /* 0x000fe2000f8e02ff */
[----:B------:R-:W-:Y:S01]  /*4e00*/  ISETP.NE.AND.EX P1, PT, RZ, UR11, PT, P1 ;  /* 0x0000000bff007c0c */ /* 0x000fe2000bf25310 */
[----:B------:R-:W-:Y:S01]  /*4e10*/  IMAD.WIDE.U32 R4, R7, UR8, R16 ;  /* 0x0000000807047c25 */ /* 0x000fe2000f8e0010 */
[----:B------:R-:W-:-:S03]  /*4e20*/  ULDC UR8, c[0x0][0x618] ;  /* 0x0001860000087ab9 */ /* 0x000fc60000000800 */
[----:B------:R-:W-:Y:S01]  /*4e30*/  IMAD R7, R7, UR9, R6 ;  /* 0x0000000907077c24 */ /* 0x000fe2000f8e0206 */
[----:B------:R-:W-:Y:S01]  /*4e40*/  ULDC UR9, c[0x0][0x154] ;  /* 0x0000550000097ab9 */ /* 0x000fe20000000800 */
[----:B0-----:R-:W-:Y:S02]  /*4e50*/  IMAD.MOV R6, RZ, RZ, -R14 ;  /* 0x000000ffff067224 */ /* 0x001fe400078e0a0e */
[----:B------:R-:W-:Y:S02]  /*4e60*/  IMAD.IADD R5, R5, 0x1, R7 ;  /* 0x0000000105057824 */ /* 0x000fe400078e0207 */
[----:B-1----:R-:W-:Y:S01]  /*4e70*/  IMAD R12, R13, R6, R12 ;  /* 0x000000060d0c7224 */ /* 0x002fe200078e020c */
[----:B------:R-:W-:Y:S02]  /*4e80*/  I2FP.F32.U32 R6, R11 ;  /* 0x0000000b00067245 */ /* 0x000fe40000201000 */
[--C-:B------:R-:W-:Y:S02]  /*4e90*/  SHF.R.U64 R13, R4, UR8, R5.reuse ;  /* 0x00000008040d7c19 */ /* 0x100fe40008001205 */
[----:B------:R-:W-:Y:S01]  /*4ea0*/  SHF.R.U32.HI R4, RZ, UR8, R5 ;  /* 0x00000008ff047c19 */ /* 0x000fe20008011605 */
[----:B------:R-:W-:Y:S01]  /*4eb0*/  FMUL R6, R6, UR9 ;  /* 0x0000000906067c20 */ /* 0x000fe20008400000 */
[----:B------:R-:W-:-:S02]  /*4ec0*/  ULDC UR8, c[0x0][0x608] ;  /* 0x0001820000087ab9 */ /* 0x000fc40000000800 */
[--C-:B------:R-:W-:Y:S01]  /*4ed0*/  SHF.R.U64 R15, R13, UR8, R4.reuse ;  /* 0x000000080d0f7c19 */ /* 0x100fe20008001204 */
[----:B------:R0:W1:Y:S01]  /*4ee0*/  F2I.U32.TRUNC.NTZ R21, R6 ;  /* 0x0000000600157305 */ /* 0x000062000020f000 */
[----:B------:R-:W-:Y:S01]  /*4ef0*/  SHF.R.U32.HI R4, RZ, UR8, R4 ;  /* 0x00000008ff047c19 */ /* 0x000fe20008011604 */
[----:B------:R-:W-:-:S03]  /*4f00*/  ULDC UR8, c[0x0][0x658] ;  /* 0x0001960000087ab9 */ /* 0x000fc60000000800 */
[--C-:B------:R-:W-:Y:S02]  /*4f10*/  SHF.R.U64 R14, R15, UR8, R4.reuse ;  /* 0x000000080f0e7c19 */ /* 0x100fe40008001204 */
[----:B------:R-:W-:-:S03]  /*4f20*/  SHF.R.U32.HI R19, RZ, UR8, R4 ;  /* 0x00000008ff137c19 */ /* 0x000fc60008011604 */
[----:B------:R-:W-:Y:S02]  /*4f30*/  IMAD.MOV.U32 R4, RZ, RZ, R14 ;  /* 0x000000ffff047224 */ /* 0x000fe400078e000e */
[----:B------:R-:W-:Y:S01]  /*4f40*/  IMAD.MOV.U32 R5, RZ, RZ, R19 ;  /* 0x000000ffff057224 */ /* 0x000fe200078e0013 */
[----:B0-----:R-:W-:Y:S06]  /*4f50*/  @!P1 BRA `(.L_x_118) ;  /* 0x0000000000289947 */ /* 0x001fec0003800000 */
        /* <DEDUP_REMOVED lines=10> */
.L_x_118:
[----:B------:R-:W-:Y:S01]  /*5000*/  ISETP.NE.AND P1, PT, R2, 0x1, PT ;  /* 0x000000010200780c */ /* 0x000fe20003f25270 */
[----:B------:R-:W-:Y:S01]  /*5010*/  ULDC UR8, c[0x0][0x648] ;  /* 0x0001920000087ab9 */ /* 0x000fe20000000800 */
[----:B------:R-:W-:Y:S01]  /*5020*/  LOP3.LUT R15, R15, UR7, RZ, 0xc0, !PT ;  /* 0x000000070f0f7c12 */ /* 0x000fe2000f8ec0ff */
[----:B-1----:R-:W-:Y:S01]  /*5030*/  IMAD.MOV R21, RZ, RZ, -R21 ;  /* 0x000000ffff157224 */ /* 0x002fe200078e0a15 */
[----:B------:R-:W-:Y:S01]  /*5040*/  SHF.R.U64 R4, R4, UR8, R5 ;  /* 0x0000000804047c19 */ /* 0x000fe20008001205 */
[----:B------:R-:W-:Y:S01]  /*5050*/  ULDC UR8, c[0x0][0x638] ;  /* 0x00018e0000087ab9 */ /* 0x000fe20000000800 */
[----:B------:R-:W-:Y:S01]  /*5060*/  LOP3.LUT R13, R13, UR4, RZ, 0xc0, !PT ;  /* 0x000000040d0d7c12 */ /* 0x000fe2000f8ec0ff */
[----:B------:R-:W-:Y:S02]  /*5070*/  ULDC UR9, c[0x0][0x610] ;  /* 0x0001840000097ab9 */ /* 0x000fe40000000800 */
[----:B------:R-:W-:Y:S02]  /*5080*/  IMAD.MOV R5, RZ, RZ, -R4 ;  /* 0x000000ffff057224 */ /* 0x000fe400078e0a04 */
[----:B------:R-:W-:-:S02]  /*5090*/  IMAD R15, R4, UR5, R15 ;  /* 0x00000005040f7c24 */ /* 0x000fc4000f8e020f */
[----:B--2---:R-:W-:Y:S02]  /*50a0*/  @P1 IMAD R12, R20, R21, R11 ;  /* 0x00000015140c1224 */ /* 0x004fe400078e020b */
[----:B------:R-:W-:Y:S01]  /*50b0*/  IMAD R14, R5, UR8, R14 ;  /* 0x00000008050e7c24 */ /* 0x000fe2000f8e020e */
[----:B------:R-:W-:Y:S01]  /*50c0*/  ULDC UR8, c[0x0][0x600] ;  /* 0x0001800000087ab9 */ /* 0x000fe20000000800 */
[----:B------:R-:W-:Y:S02]  /*50d0*/  IMAD R12, R15, UR9, R12 ;  /* 0x000000090f0c7c24 */ /* 0x000fe4000f8e020c */
[----:B------:R-:W-:Y:S02]  /*50e0*/  IMAD R5, R14, UR8, R13 ;  /* 0x000000080e057c24 */ /* 0x000fe4000f8e020d */
[----:B------:R-:W-:-:S03]  /*50f0*/  IMAD.MOV.U32 R4, RZ, RZ, 0x1 ;  /* 0x00000001ff047424 */ /* 0x000fc600078e00ff */
[----:B------:R-:W-:Y:S02]  /*5100*/  SEL R19, R5, R12, !P1 ;  /* 0x0000000c05137207 */ /* 0x000fe40004800000 */
[----:B------:R-:W-:-:S07]  /*5110*/  SEL R22, R12, R5, !P1 ;  /* 0x000000050c167207 */ /* 0x000fce0004800000 */
.L_x_116:
[----:B------:R-:W-:Y:S05]  /*5120*/  BSYNC B1 ;  /* 0x0000000000017941 */ /* 0x000fea0003800000 */
.L_x_115:
[----:B------:R-:W-:-:S13]  /*5130*/  LOP3.LUT P1, RZ, R4, 0xff, RZ, 0xc0, !PT ;  /* 0x000000ff04ff7812 */ /* 0x000fda000782c0ff */
[----:B------:R-:W-:Y:S05]  /*5140*/  @P1 BRA `(.L_x_119) ;  /* 0xfffffff400341947 */ /* 0x000fea000383ffff */
[----:B------:R-:W-:Y:S05]  /*5150*/  BSYNC B0 ;  /* 0x0000000000007941 */ /* 0x000fea0003800000 */
.L_x_107:
[----:B------:R-:W-:-:S03]  /*5160*/  UMOV UR8, 0xffffffff ;  /* 0xffffffff00087882 */ /* 0x000fc60000000000 */
[----:B------:R-:W-:Y:S05]  /*5170*/  BRA.DIV UR8, `(.L_x_120) ;  /* 0x00000006086c7947 */ /* 0x000fea000b800000 */
[----:B------:R-:W-:-:S13]  /*5180*/  ELECT P6, URZ, PT ;  /* 0x00000000003f782f */ /* 0x000fda00038c0000 */
.L_x_137:
[----:B------:R-:W-:Y:S04]  /*5190*/  BSSY B0, `(.L_x_121) ;  /* 0x0000034000007945 */ /* 0x000fe80003800000 */
[----:B------:R-:W-:Y:S05]  /*51a0*/  @!P6 BRA `(.L_x_122) ;  /* 0x0000000000c8e947 */ /* 0x000fea0003800000 */
[----:B------:R-:W-:-:S04]  /*51b0*/  LOP3.LUT R23, R23, 0x2, RZ, 0xfc, !PT ;  /* 0x0000000217177812 */ /* 0x000fc800078efcff */
[----:B------:R-:W-:-:S13]  /*51c0*/  ISETP.NE.AND P0, PT, R23, 0x3, PT ;  /* 0x000000031700780c */ /* 0x000fda0003f05270 */
[----:B------:R-:W-:Y:S05]  /*51d0*/  @!P0 BRA `(.L_x_123) ;  /* 0x0000000000048947 */ /* 0x000fea0003800000 */
[----:B------:R-:W-:Y:S01]  /*51e0*/  BPT.TRAP 0x1 ;  /* 0x000000040000795c */ /* 0x000fe20000300000 */
.L_x_123:
[----:B------:R-:W0:Y:S01]  /*51f0*/  S2R R5, SR_CgaCtaId ;  /* 0x0000000000057919 */ /* 0x000e220000008800 */
[----:B------:R-:W-:Y:S02]  /*5200*/  MOV R0, 0x400 ;  /* 0x0000040000007802 */ /* 0x000fe40000000f00 */
[----:B------:R-:W-:Y:S02]  /*5210*/  SHF.L.U32 R2, R3, 0x1f, RZ ;  /* 0x0000001f03027819 */ /* 0x000fe400000006ff */
[----:B0-----:R-:W-:-:S05]  /*5220*/  LEA R5, R5, R0, 0x18 ;  /* 0x0000000005057211 */ /* 0x001fca00078ec0ff */
[----:B------:R-:W-:-:S04]  /*5230*/  VIADD R5, R5, 0x28 ;  /* 0x0000002805057836 */ /* 0x000fc80000000000 */
[C---:B------:R-:W-:Y:S02]  /*5240*/  IMAD R7, R8.reuse, 0x8, R5 ;  /* 0x0000000808077824 */ /* 0x040fe400078e0205 */
[----:B------:R-:W-:Y:S02]  /*5250*/  VIADD R8, R8, 0x1 ;  /* 0x0000000108087836 */ /* 0x000fe40000000000 */
[----:B------:R-:W0:Y:S03]  /*5260*/  SYNCS.PHASECHK.TRANS64.TRYWAIT P0, [R7+URZ], R2 ;  /* 0x00000002070075a7 */ /* 0x000e26000800017f */
[----:B------:R-:W-:-:S04]  /*5270*/  ISETP.NE.AND P1, PT, R8, 0x5, PT ;  /* 0x000000050800780c */ /* 0x000fc80003f25270 */
[----:B------:R-:W-:Y:S02]  /*5280*/  SEL R0, RZ, 0x1, P1 ;  /* 0x00000001ff007807 */ /* 0x000fe40000800000 */
[----:B------:R-:W-:Y:S02]  /*5290*/  SEL R8, R8, RZ, P1 ;  /* 0x000000ff08087207 */ /* 0x000fe40000800000 */
[----:B------:R-:W-:-:S03]  /*52a0*/  LOP3.LUT R9, R3, R0, RZ, 0x3c, !PT ;  /* 0x0000000003097212 */ /* 0x000fc600078e3cff */
[----:B------:R-:W-:Y:S01]  /*52b0*/  IMAD R6, R8, 0x8, R5 ;  /* 0x0000000808067824 */ /* 0x000fe200078e0205 */
[----:B------:R-:W-:Y:S01]  /*52c0*/  SHF.L.U32 R3, R9, 0x1f, RZ ;  /* 0x0000001f09037819 */ /* 0x000fe200000006ff */
[----:B0-----:R-:W-:Y:S06]  /*52d0*/  @!P0 BRA `(.L_x_124) ;  /* 0x0000000400348947 */ /* 0x001fec0003800000 */
.L_x_138:
[----:B------:R-:W1:Y:S01]  /*52e0*/  SYNCS.PHASECHK.TRANS64.TRYWAIT P0, [R6+URZ], R3 ;  /* 0x00000003060075a7 */ /* 0x000e62000800017f */
[----:B------:R-:W-:-:S05]  /*52f0*/  VIADD R0, R8, 0x1 ;  /* 0x0000000108007836 */ /* 0x000fca0000000000 */
[----:B------:R-:W-:-:S04]  /*5300*/  ISETP.NE.AND P1, PT, R0, 0x5, PT ;  /* 0x000000050000780c */ /* 0x000fc80003f25270 */
[----:B0-----:R-:W-:Y:S02]  /*5310*/  SEL R2, RZ, 0x1, P1 ;  /* 0x00000001ff027807 */ /* 0x001fe40000800000 */
[----:B------:R-:W-:Y:S02]  /*5320*/  SEL R0, R0, RZ, P1 ;  /* 0x000000ff00007207 */ /* 0x000fe40000800000 */
[----:B------:R-:W-:-:S03]  /*5330*/  LOP3.LUT R9, R9, R2, RZ, 0x3c, !PT ;  /* 0x0000000209097212 */ /* 0x000fc600078e3cff */
[----:B------:R-:W-:Y:S01]  /*5340*/  IMAD R7, R0, 0x8, R5 ;  /* 0x0000000800077824 */ /* 0x000fe200078e0205 */
[----:B------:R-:W-:Y:S01]  /*5350*/  SHF.L.U32 R4, R9, 0x1f, RZ ;  /* 0x0000001f09047819 */ /* 0x000fe200000006ff */
[----:B-1----:R-:W-:Y:S06]  /*5360*/  @!P0 BRA `(.L_x_125) ;  /* 0x0000000400248947 */ /* 0x002fec0003800000 */
.L_x_139:
[----:B------:R-:W1:Y:S01]  /*5370*/  SYNCS.PHASECHK.TRANS64.TRYWAIT P0, [R7+URZ], R4 ;  /* 0x00000004070075a7 */ /* 0x000e62000800017f */
[----:B------:R-:W-:-:S05]  /*5380*/  VIADD R0, R0, 0x1 ;  /* 0x0000000100007836 */ /* 0x000fca0000000000 */
[----:B------:R-:W-:-:S04]  /*5390*/  ISETP.NE.AND P1, PT, R0, 0x5, PT ;  /* 0x000000050000780c */ /* 0x000fc80003f25270 */
[----:B------:R-:W-:Y:S02]  /*53a0*/  SEL R2, RZ, 0x1, P1 ;  /* 0x00000001ff027807 */ /* 0x000fe40000800000 */
[----:B------:R-:W-:Y:S02]  /*53b0*/  SEL R0, R0, RZ, P1 ;  /* 0x000000ff00007207 */ /* 0x000fe40000800000 */
[----:B------:R-:W-:-:S03]  /*53c0*/  LOP3.LUT R9, R9, R2, RZ, 0x3c, !PT ;  /* 0x0000000209097212 */ /* 0x000fc600078e3cff */
[----:B0-----:R-:W-:Y:S01]  /*53d0*/  IMAD R6, R0, 0x8, R5 ;  /* 0x0000000800067824 */ /* 0x001fe200078e0205 */
[----:B------:R-:W-:Y:S01]  /*53e0*/  SHF.L.U32 R3, R9, 0x1f, RZ ;  /* 0x0000001f09037819 */ /* 0x000fe200000006ff */
[----:B-1----:R-:W-:Y:S06]  /*53f0*/  @!P0 BRA `(.L_x_126) ;  /* 0x0000000400148947 */ /* 0x002fec0003800000 */
.L_x_140:
[----:B------:R-:W1:Y:S01]  /*5400*/  SYNCS.PHASECHK.TRANS64.TRYWAIT P0, [R6+URZ], R3 ;  /* 0x00000003060075a7 */ /* 0x000e62000800017f */
[----:B------:R-:W-:-:S05]  /*5410*/  VIADD R0, R0, 0x1 ;  /* 0x0000000100007836 */ /* 0x000fca0000000000 */
[----:B------:R-:W-:-:S04]  /*5420*/  ISETP.NE.AND P1, PT, R0, 0x5, PT ;  /* 0x000000050000780c */ /* 0x000fc80003f25270 */
[----:B------:R-:W-:Y:S02]  /*5430*/  SEL R2, RZ, 0x1, P1 ;  /* 0x00000001ff027807 */ /* 0x000fe40000800000 */
[----:B------:R-:W-:Y:S02]  /*5440*/  SEL R0, R0, RZ, P1 ;  /* 0x000000ff00007207 */ /* 0x000fe40000800000 */
[----:B------:R-:W-:Y:S01]  /*5450*/  LOP3.LUT R2, R9, R2, RZ, 0x3c, !PT ;  /* 0x0000000209027212 */ /* 0x000fe200078e3cff */
[----:B-1----:R-:W-:Y:S06]  /*5460*/  @!P0 BRA `(.L_x_127) ;  /* 0x00000004000c8947 */ /* 0x002fec0003800000 */
.L_x_141:
[----:B------:R-:W-:Y:S01]  /*5470*/  IMAD R5, R0, 0x8, R5 ;  /* 0x0000000800057824 */ /* 0x000fe200078e0205 */
[----:B------:R-:W-:-:S07]  /*5480*/  SHF.L.U32 R0, R2, 0x1f, RZ ;  /* 0x0000001f02007819 */ /* 0x000fce00000006ff */
.L_x_128:
[----:B--2---:R2:W3:Y:S02]  /*5490*/  SYNCS.PHASECHK.TRANS64.TRYWAIT P0, [R5+URZ], R0 ;  /* 0x00000000050075a7 */ /* 0x0044e4000800017f */
[----:B---3--:R-:W-:Y:S05]  /*54a0*/  @!P0 NANOSLEEP.SYNCS 0x989680 ;  /* 0x009896800000895d */ /* 0x008fea0003900000 */
[----:B------:R-:W3:Y:S02]  /*54b0*/  @!P0 SYNCS.PHASECHK.TRANS64 P0, [R5+URZ], R0 ;  /* 0x00000000050085a7 */ /* 0x000ee4000800007f */
[----:B---3--:R-:W-:Y:S05]  /*54c0*/  @!P0 BRA `(.L_x_128) ;  /* 0xfffffffc00f08947 */ /* 0x008fea000383ffff */
.L_x_122:
[----:B------:R-:W-:Y:S05]  /*54d0*/  BSYNC B0 ;  /* 0x0000000000007941 */ /* 0x000fea0003800000 */
.L_x_121:
[----:B------:R-:W-:Y:S05]  /*54e0*/  EXIT ;  /* 0x000000000000794d */ /* 0x000fea0003800000 */
.L_x_19:
[----:B-1----:R-:W-:-:S04]  /*54f0*/  IMAD.U32 R3, RZ, RZ, UR43 ;  /* 0x0000002bff037e24 */ /* 0x002fc8000f8e00ff */
[----:B------:R1:W2:Y:S03]  /*5500*/  SYNCS.PHASECHK.TRANS64.TRYWAIT P0, [R3+URZ+-0x8], R0 ;  /* 0xfffff800030075a7 */ /* 0x0002a6000800017f */
[----:B--2---:R-:W-:Y:S05]  /*5510*/  @!P0 NANOSLEEP.SYNCS 0x989680 ;  /* 0x009896800000895d */ /* 0x004fea0003900000 */
[----:B------:R-:W2:Y:S02]  /*5520*/  @!P0 SYNCS.PHASECHK.TRANS64 P0, [R3+URZ+-0x8], R0 ;  /* 0xfffff800030085a7 */ /* 0x000ea4000800007f */
[----:B--2---:R-:W-:Y:S05]  /*5530*/  @!P0 BRA `(.L_x_19) ;  /* 0xfffffffc00ec8947 */ /* 0x004fea000383ffff */
[----:B------:R-:W-:Y:S05]  /*5540*/  BRA `(.L_x_129) ;  /* 0xffffffc000a47947 */ /* 0x000fea000383ffff */
.L_x_24:
[----:B--2---:R2:W3:Y:S02]  /*5550*/  SYNCS.PHASECHK.TRANS64.TRYWAIT P1, [R3+URZ], R0 ;  /* 0x00000000030075a7 */ /* 0x0044e4000802017f */
[----:B---3--:R-:W-:Y:S05]  /*5560*/  @!P1 NANOSLEEP.SYNCS 0x989680 ;  /* 0x009896800000995d */ /* 0x008fea0003900000 */
[----:B------:R-:W3:Y:S02]  /*5570*/  @!P1 SYNCS.PHASECHK.TRANS64 P1, [R3+URZ], R0 ;  /* 0x00000000030095a7 */ /* 0x000ee4000802007f */
[----:B---3--:R-:W-:Y:S05]  /*5580*/  @!P1 BRA `(.L_x_24) ;  /* 0xfffffffc00f09947 */ /* 0x008fea000383ffff */
[----:B------:R-:W-:Y:S05]  /*5590*/  BRA `(.L_x_23) ;  /* 0xffffffc400147947 */ /* 0x000fea000383ffff */
.L_x_29:
[----:B--2---:R-:W-:-:S04]  /*55a0*/  IMAD.U32 R5, RZ, RZ, UR4 ;  /* 0x00000004ff057e24 */ /* 0x004fc8000f8e00ff */
[----:B------:R2:W3:Y:S03]  /*55b0*/  SYNCS.PHASECHK.TRANS64.TRYWAIT P1, [R5+URZ], R4 ;  /* 0x00000004050075a7 */ /* 0x0004e6000802017f */
[----:B---3--:R-:W-:Y:S05]  /*55c0*/  @!P1 NANOSLEEP.SYNCS 0x989680 ;  /* 0x009896800000995d */ /* 0x008fea0003900000 */
[----:B------:R-:W3:Y:S02]  /*55d0*/  @!P1 SYNCS.PHASECHK.TRANS64 P1, [R5+URZ], R4 ;  /* 0x00000004050095a7 */ /* 0x000ee4000802007f */
[----:B---3--:R-:W-:Y:S05]  /*55e0*/  @!P1 BRA `(.L_x_29) ;  /* 0xfffffffc00ec9947 */ /* 0x008fea000383ffff */
[----:B------:R-:W-:Y:S05]  /*55f0*/  BRA `(.L_x_28) ;  /* 0xffffffc400707947 */ /* 0x000fea000383ffff */
.L_x_35:
[----:B0-----:R-:W-:-:S04]  /*5600*/  IMAD.U32 R3, RZ, RZ, UR43 ;  /* 0x0000002bff037e24 */ /* 0x001fc8000f8e00ff */
[----:B------:R0:W1:Y:S03]  /*5610*/  SYNCS.PHASECHK.TRANS64.TRYWAIT P0, [R3+URZ+0x8], R0 ;  /* 0x00000800030075a7 */ /* 0x000066000800017f */
[----:B-1----:R-:W-:Y:S05]  /*5620*/  @!P0 NANOSLEEP.SYNCS 0x989680 ;  /* 0x009896800000895d */ /* 0x002fea0003900000 */
[----:B------:R-:W1:Y:S02]  /*5630*/  @!P0 SYNCS.PHASECHK.TRANS64 P0, [R3+URZ+0x8], R0 ;  /* 0x00000800030085a7 */ /* 0x000e64000800007f */
[----:B-1----:R-:W-:Y:S05]  /*5640*/  @!P0 BRA `(.L_x_35) ;  /* 0xfffffffc00ec8947 */ /* 0x002fea000383ffff */
[----:B------:R-:W-:Y:S05]  /*5650*/  BRA `(.L_x_130) ;  /* 0xffffffc8005c7947 */ /* 0x000fea000383ffff */
.L_x_108:
[----:B------:R-:W-:Y:S01]  /*5660*/  BSSY B1, `(.L_x_131) ;  /* 0x0000006000017945 */ /* 0x000fe20003800000 */
[----:B------:R-:W-:-:S07]  /*5670*/  IMAD.MOV.U32 R15, RZ, RZ, -0x1 ;  /* 0xffffffffff0f7424 */ /* 0x000fce00078e00ff */
[----:B-----5:R-:W-:Y:S05]  /*5680*/  WARPSYNC.COLLECTIVE R15, `(.L_x_132) ;  /* 0x000000000f0c7348 */ /* 0x020fea0003c00000 */
[----:B------:R-:W-:Y:S02]  /*5690*/  ELECT P6, UR62, PT ;  /* 0x00000000003e782f */ /* 0x000fe400038c0000 */
[----:B------:R-:W-:Y:S01]  /*56a0*/  MOV R14, UR62 ;  /* 0x0000003e000e7c02 */ /* 0x000fe20008000f00 */
[----:B-----5:R-:W-:Y:S10]  /*56b0*/  ENDCOLLECTIVE ;  /* 0x000000000000791b */ /* 0x020ff40003800000 */
.L_x_132:
[----:B------:R-:W-:Y:S05]  /*56c0*/  BSYNC B1 ;  /* 0x0000000000017941 */ /* 0x000fea0003800000 */
.L_x_131:
[----:B------:R-:W-:Y:S05]  /*56d0*/  BRA `(.L_x_133) ;  /* 0xffffffec00dc7947 */ /* 0x000fea000383ffff */
.L_x_111:
[----:B-1----:R1:W2:Y:S02]  /*56e0*/  SYNCS.PHASECHK.TRANS64.TRYWAIT P1, [R11+URZ+0x28], R6 ;  /* 0x000028060b0075a7 */ /* 0x0022a4000802017f */
[----:B--2---:R-:W-:Y:S05]  /*56f0*/  @!P1 NANOSLEEP.SYNCS 0x989680 ;  /* 0x009896800000995d */ /* 0x004fea0003900000 */
[----:B------:R-:W2:Y:S02]  /*5700*/  @!P1 SYNCS.PHASECHK.TRANS64 P1, [R11+URZ+0x28], R6 ;  /* 0x000028060b0095a7 */ /* 0x000ea4000802007f */
[----:B--2---:R-:W-:Y:S05]  /*5710*/  @!P1 BRA `(.L_x_111) ;  /* 0xfffffffc00f09947 */ /* 0x004fea000383ffff */
[----:B------:R-:W-:Y:S05]  /*5720*/  BRA `(.L_x_134) ;  /* 0xfffffff000147947 */ /* 0x000fea000383ffff */
.L_x_120:
[----:B------:R-:W-:Y:S01]  /*5730*/  BSSY B0, `(.L_x_135) ;  /* 0x0000006000007945 */ /* 0x000fe20003800000 */
[----:B------:R-:W-:-:S07]  /*5740*/  IMAD.MOV.U32 R15, RZ, RZ, -0x1 ;  /* 0xffffffffff0f7424 */ /* 0x000fce00078e00ff */
[----:B-----5:R-:W-:Y:S05]  /*5750*/  WARPSYNC.COLLECTIVE R15, `(.L_x_136) ;  /* 0x000000000f0c7348 */ /* 0x020fea0003c00000 */
[----:B------:R-:W-:Y:S02]  /*5760*/  ELECT P6, UR62, PT ;  /* 0x00000000003e782f */ /* 0x000fe400038c0000 */
[----:B------:R-:W-:Y:S01]  /*5770*/  MOV R14, UR62 ;  /* 0x0000003e000e7c02 */ /* 0x000fe20008000f00 */
[----:B-----5:R-:W-:Y:S10]  /*5780*/  ENDCOLLECTIVE ;  /* 0x000000000000791b */ /* 0x020ff40003800000 */
.L_x_136:
[----:B------:R-:W-:Y:S05]  /*5790*/  BSYNC B0 ;  /* 0x0000000000007941 */ /* 0x000fea0003800000 */
.L_x_135:
[----:B------:R-:W-:Y:S05]  /*57a0*/  BRA `(.L_x_137) ;  /* 0xfffffff800787947 */ /* 0x000fea000383ffff */
.L_x_124:
[----:B0-----:R0:W1:Y:S02]  /*57b0*/  SYNCS.PHASECHK.TRANS64.TRYWAIT P0, [R7+URZ], R2 ;  /* 0x00000002070075a7 */ /* 0x001064000800017f */
[----:B-1----:R-:W-:Y:S05]  /*57c0*/  @!P0 NANOSLEEP.SYNCS 0x989680 ;  /* 0x009896800000895d */ /* 0x002fea0003900000 */
[----:B------:R-:W1:Y:S02]  /*57d0*/  @!P0 SYNCS.PHASECHK.TRANS64 P0, [R7+URZ], R2 ;  /* 0x00000002070085a7 */ /* 0x000e64000800007f */
[----:B-1----:R-:W-:Y:S05]  /*57e0*/  @!P0 BRA `(.L_x_124) ;  /* 0xfffffffc00f08947 */ /* 0x002fea000383ffff */
[----:B------:R-:W-:Y:S05]  /*57f0*/  BRA `(.L_x_138) ;  /* 0xfffffff800b87947 */ /* 0x000fea000383ffff */
.L_x_125:
[----:B0-----:R0:W1:Y:S02]  /*5800*/  SYNCS.PHASECHK.TRANS64.TRYWAIT P0, [R6+URZ], R3 ;  /* 0x00000003060075a7 */ /* 0x001064000800017f */
[----:B-1----:R-:W-:Y:S05]  /*5810*/  @!P0 NANOSLEEP.SYNCS 0x989680 ;  /* 0x009896800000895d */ /* 0x002fea0003900000 */
[----:B------:R-:W1:Y:S02]  /*5820*/  @!P0 SYNCS.PHASECHK.TRANS64 P0, [R6+URZ], R3 ;  /* 0x00000003060085a7 */ /* 0x000e64000800007f */
[----:B-1----:R-:W-:Y:S05]  /*5830*/  @!P0 BRA `(.L_x_125) ;  /* 0xfffffffc00f08947 */ /* 0x002fea000383ffff */
[----:B------:R-:W-:Y:S05]  /*5840*/  BRA `(.L_x_139) ;  /* 0xfffffff800c87947 */ /* 0x000fea000383ffff */
.L_x_126:
[----:B0-----:R0:W1:Y:S02]  /*5850*/  SYNCS.PHASECHK.TRANS64.TRYWAIT P0, [R7+URZ], R4 ;  /* 0x00000004070075a7 */ /* 0x001064000800017f */
[----:B-1----:R-:W-:Y:S05]  /*5860*/  @!P0 NANOSLEEP.SYNCS 0x989680 ;  /* 0x009896800000895d */ /* 0x002fea0003900000 */
[----:B------:R-:W1:Y:S02]  /*5870*/  @!P0 SYNCS.PHASECHK.TRANS64 P0, [R7+URZ], R4 ;  /* 0x00000004070085a7 */ /* 0x000e64000800007f */
[----:B-1----:R-:W-:Y:S05]  /*5880*/  @!P0 BRA `(.L_x_126) ;  /* 0xfffffffc00f08947 */ /* 0x002fea000383ffff */
[----:B------:R-:W-:Y:S05]  /*5890*/  BRA `(.L_x_140) ;  /* 0xfffffff800d87947 */ /* 0x000fea000383ffff */
.L_x_127:
[----:B-1----:R1:W2:Y:S02]  /*58a0*/  SYNCS.PHASECHK.TRANS64.TRYWAIT P0, [R6+URZ], R3 ;  /* 0x00000003060075a7 */ /* 0x0022a4000800017f */
[----:B--2---:R-:W-:Y:S05]  /*58b0*/  @!P0 NANOSLEEP.SYNCS 0x989680 ;  /* 0x009896800000895d */ /* 0x004fea0003900000 */
[----:B------:R-:W2:Y:S02]  /*58c0*/  @!P0 SYNCS.PHASECHK.TRANS64 P0, [R6+URZ], R3 ;  /* 0x00000003060085a7 */ /* 0x000ea4000800007f */
[----:B--2---:R-:W-:Y:S05]  /*58d0*/  @!P0 BRA `(.L_x_127) ;  /* 0xfffffffc00f08947 */ /* 0x004fea000383ffff */
[----:B------:R-:W-:Y:S05]  /*58e0*/  BRA `(.L_x_141) ;  /* 0xfffffff800e07947 */ /* 0x000fea000383ffff */
.L_x_142:
[----:B------:R-:W-:-:S00]  /*58f0*/  BRA `(.L_x_142) ;  /* 0xfffffffc00fc7947 */ /* 0x000fc0000383ffff */
[----:B------:R-:W-:-:S00]  /*5900*/  NOP ;  /* 0x0000000000007918 */ /* 0x000fc00000000000 */
[----:B------:R-:W-:-:S00]  /*5910*/  NOP ;  /* 0x0000000000007918 */ /* 0x000fc00000000000 */
[----:B------:R-:W-:-:S00]  /*5920*/  NOP ;  /* 0x0000000000007918 */ /* 0x000fc00000000000 */
[----:B------:R-:W-:-:S00]  /*5930*/  NOP ;  /* 0x0000000000007918 */ /* 0x000fc00000000000 */
[----:B------:R-:W-:-:S00]  /*5940*/  NOP ;  /* 0x0000000000007918 */ /* 0x000fc00000000000 */
[----:B------:R-:W-:-:S00]  /*5950*/  NOP ;  /* 0x0000000000007918 */ /* 0x000fc00000000000 */
[----:B------:R-:W-:-:S00]  /*5960*/  NOP ;  /* 0x0000000000007918 */ /* 0x000fc00000000000 */
[----:B------:R-:W-:-:S00]  /*5970*/  NOP ;  /* 0x0000000000007918 */ /* 0x000fc00000000000 */
.L_x_143:


//--------------------- .nv.global.init           --------------------------
	.section	.nv.global.init,"aw",@progbits
.nv.global.init:
	.type		$str$22,@object
	.size		$str$22,($str$23 - $str$22)
$str$22:
        /*0000*/ 	.byte	0x6b, 0x5f, 0x74, 0x69, 0x6c, 0x65, 0x5f, 0x63, 0x6f, 0x75, 0x6e, 0x74, 0x20, 0x3e, 0x3d, 0x20
        /*0010*/ 	.byte	0x31, 0x00
	.type		$str$23,@object
	.size		$str$23,(__unnamed_1 - $str$23)
$str$23:
        /*0012*/ 	.byte	0x2f, 0x74, 0x6d, 0x70, 0x2f, 0x63, 0x75, 0x74, 0x6c, 0x61, 0x73, 0x73, 0x5f, 0x73, 0x77, 0x65
        /*0022*/ 	.byte	0x65, 0x70, 0x5f, 0x73, 0x72, 0x63, 0x2f, 0x69, 0x6e, 0x63, 0x6c, 0x75, 0x64, 0x65, 0x2f, 0x63
        /*0032*/ 	.byte	0x75, 0x74, 0x6c, 0x61, 0x73, 0x73, 0x2f, 0x67, 0x65, 0x6d, 0x6d, 0x2f, 0x63, 0x6f, 0x6c, 0x6c
        /*0042*/ 	.byte	0x65, 0x63, 0x74, 0x69, 0x76, 0x65, 0x2f, 0x73, 0x6d, 0x39, 0x30, 0x5f, 0x6d, 0x6d, 0x61, 0x5f
        /*0052*/ 	.byte	0x74, 0x6d, 0x61, 0x5f, 0x67, 0x6d, 0x6d, 0x61, 0x5f, 0x73, 0x73, 0x5f, 0x77, 0x61, 0x72, 0x70
        /*0062*/ 	.byte	0x73, 0x70, 0x65, 0x63, 0x69, 0x61, 0x6c, 0x69, 0x7a, 0x65, 0x64, 0x2e, 0x68, 0x70, 0x70, 0x00
	.type		__unnamed_1,@object
	.size		__unnamed_1,(.L_0 - __unnamed_1)
__unnamed_1:
        /*0072*/ 	.byte	0x76, 0x6f, 0x69, 0x64, 0x20, 0x63, 0x75, 0x74, 0x6c, 0x61, 0x73, 0x73, 0x3a, 0x3a, 0x67, 0x65
        /* <DEDUP_REMOVED lines=172> */
        /*0b42*/ 	.byte	0x3a, 0x3a, 0x69, 0x64, 0x65, 0x6e, 0x74, 0x69, 0x74, 0x79, 0x5d, 0x00
.L_0:


//--------------------- .nv.shared._ZN7cutlass13device_kernelINS_4gemm6kernel13GemmUniversalIN4cute5tupleIJiiiiEEENS1_10collective13CollectiveMmaINS1_34MainloopSm90TmaGmmaWarpSpecializedILi5ENS5_IJNS4_1CILi2EEESB_NSA_ILi1EEEEEENS1_32KernelTmaWarpSpecializedPingpongEEENS5_IJNSA_ILi64EEESG_NSA_ILi32EEEEEEaNS5_IJlSC_lEEEaSJ_NS4_8TiledMMAINS4_8MMA_AtomIJNS4_4SM904GMMA26MMA_64x64x32_S32S8S8_SS_TNEEEENS4_6LayoutINS5_IJSC_SC_SC_EEENS5_IJNSA_ILi0EEESS_SS_EEEEENS5_IJNS4_10UnderscoreESV_SV_EEEEENS4_23SM90_TMA_LOAD_MULTICASTENS4_14ComposedLayoutINS4_7SwizzleILi1ELi4ELi3EEENS4_18smem_ptr_flag_bitsILi8EEENSQ_INS5_IJNSA_ILi8EEESH_EEENS5_IJSH_SC_EEEEEEEvNS4_8identityESY_S18_vS19_EENS_8epilogue10collective6detail29Sm90TmaWarpSpecializedAdapterINS1C_15DefaultEpilogueIaSJ_SJ_NS1B_6thread17LinearCombinationIaLi1EiiLNS1G_9ScaleType4KindE0ELNS_15FloatRoundStyleE2EaEENS1_15EpilogueDefaultEEEEEvvEEEEvNT_6ParamsE --------------------------
	.section	.nv.shared._ZN7cutlass13device_kernelINS_4gemm6kernel13GemmUniversalIN4cute5tupleIJiiiiEEENS1_10collective13CollectiveMmaINS1_34MainloopSm90TmaGmmaWarpSpecializedILi5ENS5_IJNS4_1CILi2EEESB_NSA_ILi1EEEEEENS1_32KernelTmaWarpSpecializedPingpongEEENS5_IJNSA_ILi64EEESG_NSA_ILi32EEEEEEaNS5_IJlSC_lEEEaSJ_NS4_8TiledMMAINS4_8MMA_AtomIJNS4_4SM904GMMA26MMA_64x64x32_S32S8S8_SS_TNEEEENS4_6LayoutINS5_IJSC_SC_SC_EEENS5_IJNSA_ILi0EEESS_SS_EEEEENS5_IJNS4_10UnderscoreESV_SV_EEEEENS4_23SM90_TMA_LOAD_MULTICASTENS4_14ComposedLayoutINS4_7SwizzleILi1ELi4ELi3EEENS4_18smem_ptr_flag_bitsILi8EEENSQ_INS5_IJNSA_ILi8EEESH_EEENS5_IJSH_SC_EEEEEEEvNS4_8identityESY_S18_vS19_EENS_8epilogue10collective6detail29Sm90TmaWarpSpecializedAdapterINS1C_15DefaultEpilogueIaSJ_SJ_NS1B_6thread17LinearCombinationIaLi1EiiLNS1G_9ScaleType4KindE0ELNS_15FloatRoundStyleE2EaEENS1_15EpilogueDefaultEEEEEvvEEEEvNT_6ParamsE,"aw",@nobits
	.sectionflags	@""
	.align	16
	.zero		1024


//--------------------- .nv.shared.reserved.0     --------------------------
	.section	.nv.shared.reserved.0,"aw",@nobits
	.weak		__nv_reservedSMEM_offset_0_alias
	.size		__nv_reservedSMEM_offset_0_alias, 0, 0
	.other		__nv_reservedSMEM_offset_0_alias,@"STO_CUDA_RESERVED_SHARED STV_DEFAULT"
__nv_reservedSMEM_offset_0_alias:
	.zero		0


//--------------------- .nv.global                --------------------------
	.section	.nv.global,"aw",@nobits
.nv.global:
	.type		_ZN39_INTERNAL_3b9924c0_4_k_cu_16d38102_53524cute1_E,@object
	.size		_ZN39_INTERNAL_3b9924c0_4_k_cu_16d38102_53524cute1_E,(_ZN39_INTERNAL_3b9924c0_4_k_cu_16d38102_53524cuda3std3__45__cpo6cbeginE - _ZN39_INTERNAL_3b9924c0_4_k_cu_16d38102_53524cute1_E)
_ZN39_INTERNAL_3b9924c0_4_k_cu_16d38102_53524cute1_E:
	.zero		1
	.type		_ZN39_INTERNAL_3b9924c0_4_k_cu_16d38102_53524cuda3std3__45__cpo6cbeginE,@object
	.size		_ZN39_INTERNAL_3b9924c0_4_k_cu_16d38102_53524cuda3std3__45__cpo6cbeginE,(_ZN39_INTERNAL_3b9924c0_4_k_cu_16d38102_53524cuda3std3__48in_placeE - _ZN39_INTERNAL_3b9924c0_4_k_cu_16d38102_53524cuda3std3__45__cpo6cbeginE)
_ZN39_INTERNAL_3b9924c0_4_k_cu_16d38102_53524cuda3std3__45__cpo6cbeginE:
	.zero		1
	.type		_ZN39_INTERNAL_3b9924c0_4_k_cu_16d38102_53524cuda3std3__48in_placeE,@object
	.size		_ZN39_INTERNAL_3b9924c0_4_k_cu_16d38102_53524cuda3std3__48in_placeE,(_ZN39_INTERNAL_3b9924c0_4_k_cu_16d38102_53524cuda3std6ranges3__45__cpo9iter_moveE - _ZN39_INTERNAL_3b9924c0_4_k_cu_16d38102_53524cuda3std3__48in_placeE)
_ZN39_INTERNAL_3b9924c0_4_k_cu_16d38102_53524cuda3std3__48in_placeE:
	.zero		1
	.type		_ZN39_INTERNAL_3b9924c0_4_k_cu_16d38102_53524cuda3std6ranges3__45__cpo9iter_moveE,@object
	.size		_ZN39_INTERNAL_3b9924c0_4_k_cu_16d38102_53524cuda3std6ranges3__45__cpo9iter_moveE,(_ZN39_INTERNAL_3b9924c0_4_k_cu_16d38102_53524cuda3std3__45__cpo5beginE - _ZN39_INTERNAL_3b9924c0_4_k_cu_16d38102_53524cuda3std6ranges3__45__cpo9iter_moveE)
_ZN39_INTERNAL_3b9924c0_4_k_cu_16d38102_53524cuda3std6ranges3__45__cpo9iter_moveE:
	.zero		1
	.type		_ZN39_INTERNAL_3b9924c0_4_k_cu_16d38102_53524cuda3std3__45__cpo5beginE,@object
	.size		_ZN39_INTERNAL_3b9924c0_4_k_cu_16d38102_53524cuda3std3__45__cpo5beginE,(_ZN39_INTERNAL_3b9924c0_4_k_cu_16d38102_53524cuda3std3__441_GLOBAL__N__3b9924c0_4_k_cu_16d38102_53526ignoreE - _ZN39_INTERNAL_3b9924c0_4_k_cu_16d38102_53524cuda3std3__45__cpo5beginE)
_ZN39_INTERNAL_3b9924c0_4_k_cu_16d38102_53524cuda3std3__45__cpo5beginE:
	.zero		1
	.type		_ZN39_INTERNAL_3b9924c0_4_k_cu_16d38102_53524cuda3std3__441_GLOBAL__N__3b9924c0_4_k_cu_16d38102_53526ignoreE,@object
	.size		_ZN39_INTERNAL_3b9924c0_4_k_cu_16d38102_53524cuda3std3__441_GLOBAL__N__3b9924c0_4_k_cu_16d38102_53526ignoreE,(_ZN39_INTERNAL_3b9924c0_4_k_cu_16d38102_53524cute7productE - _ZN39_INTERNAL_3b9924c0_4_k_cu_16d38102_53524cuda3std3__441_GLOBAL__N__3b9924c0_4_k_cu_16d38102_53526ignoreE)
_ZN39_INTERNAL_3b9924c0_4_k_cu_16d38102_53524cuda3std3__441_GLOBAL__N__3b9924c0_4_k_cu_16d38102_53526ignoreE:
	.zero		1
	.type		_ZN39_INTERNAL_3b9924c0_4_k_cu_16d38102_53524cute7productE,@object
	.size		_ZN39_INTERNAL_3b9924c0_4_k_cu_16d38102_53524cute7productE,(_ZN39_INTERNAL_3b9924c0_4_k_cu_16d38102_53524cuda3std3__45__cpo3endE - _ZN39_INTERNAL_3b9924c0_4_k_cu_16d38102_53524cute7productE)
_ZN39_INTERNAL_3b9924c0_4_k_cu_16d38102_53524cute7productE:
	.zero		1
	.type		_ZN39_INTERNAL_3b9924c0_4_k_cu_16d38102_53524cuda3std3__45__cpo3endE,@object
	.size		_ZN39_INTERNAL_3b9924c0_4_k_cu_16d38102_53524cuda3std3__45__cpo3endE,(_ZN39_INTERNAL_3b9924c0_4_k_cu_16d38102_53524cuda3std3__419piecewise_constructE - _ZN39_INTERNAL_3b9924c0_4_k_cu_16d38102_53524cuda3std3__45__cpo3endE)
_ZN39_INTERNAL_3b9924c0_4_k_cu_16d38102_53524cuda3std3__45__cpo3endE:
	.zero		1
	.type		_ZN39_INTERNAL_3b9924c0_4_k_cu_16d38102_53524cuda3std3__419piecewise_constructE,@object
	.size		_ZN39_INTERNAL_3b9924c0_4_k_cu_16d38102_53524cuda3std3__419piecewise_constructE,(_ZN39_INTERNAL_3b9924c0_4_k_cu_16d38102_53524cuda3std3__45__cpo4cendE - _ZN39_INTERNAL_3b9924c0_4_k_cu_16d38102_53524cuda3std3__419piecewise_constructE)
_ZN39_INTERNAL_3b9924c0_4_k_cu_16d38102_53524cuda3std3__419piecewise_constructE:
	.zero		1
	.type		_ZN39_INTERNAL_3b9924c0_4_k_cu_16d38102_53524cuda3std3__45__cpo4cendE,@object
	.size		_ZN39_INTERNAL_3b9924c0_4_k_cu_16d38102_53524cuda3std3__45__cpo4cendE,(_ZN39_INTERNAL_3b9924c0_4_k_cu_16d38102_53524cuda3std6ranges3__45__cpo4swapE - _ZN39_INTERNAL_3b9924c0_4_k_cu_16d38102_53524cuda3std3__45__cpo4cendE)
_ZN39_INTERNAL_3b9924c0_4_k_cu_16d38102_53524cuda3std3__45__cpo4cendE:
	.zero		1
	.type		_ZN39_INTERNAL_3b9924c0_4_k_cu_16d38102_53524cuda3std6ranges3__45__cpo4swapE,@object
	.size		_ZN39_INTERNAL_3b9924c0_4_k_cu_16d38102_53524cuda3std6ranges3__45__cpo4swapE,(.L_8 - _ZN39_INTERNAL_3b9924c0_4_k_cu_16d38102_53524cuda3std6ranges3__45__cpo4swapE)
_ZN39_INTERNAL_3b9924c0_4_k_cu_16d38102_53524cuda3std6ranges3__45__cpo4swapE:
	.zero		1
.L_8:


//--------------------- .nv.constant0._ZN7cutlass13device_kernelINS_4gemm6kernel13GemmUniversalIN4cute5tupleIJiiiiEEENS1_10collective13CollectiveMmaINS1_34MainloopSm90TmaGmmaWarpSpecializedILi5ENS5_IJNS4_1CILi2EEESB_NSA_ILi1EEEEEENS1_32KernelTmaWarpSpecializedPingpongEEENS5_IJNSA_ILi64EEESG_NSA_ILi32EEEEEEaNS5_IJlSC_lEEEaSJ_NS4_8TiledMMAINS4_8MMA_AtomIJNS4_4SM904GMMA26MMA_64x64x32_S32S8S8_SS_TNEEEENS4_6LayoutINS5_IJSC_SC_SC_EEENS5_IJNSA_ILi0EEESS_SS_EEEEENS5_IJNS4_10UnderscoreESV_SV_EEEEENS4_23SM90_TMA_LOAD_MULTICASTENS4_14ComposedLayoutINS4_7SwizzleILi1ELi4ELi3EEENS4_18smem_ptr_flag_bitsILi8EEENSQ_INS5_IJNSA_ILi8EEESH_EEENS5_IJSH_SC_EEEEEEEvNS4_8identityESY_S18_vS19_EENS_8epilogue10collective6detail29Sm90TmaWarpSpecializedAdapterINS1C_15DefaultEpilogueIaSJ_SJ_NS1B_6thread17LinearCombinationIaLi1EiiLNS1G_9ScaleType4KindE0ELNS_15FloatRoundStyleE2EaEENS1_15EpilogueDefaultEEEEEvvEEEEvNT_6ParamsE --------------------------
	.section	.nv.constant0._ZN7cutlass13device_kernelINS_4gemm6kernel13GemmUniversalIN4cute5tupleIJiiiiEEENS1_10collective13CollectiveMmaINS1_34MainloopSm90TmaGmmaWarpSpecializedILi5ENS5_IJNS4_1CILi2EEESB_NSA_ILi1EEEEEENS1_32KernelTmaWarpSpecializedPingpongEEENS5_IJNSA_ILi64EEESG_NSA_ILi32EEEEEEaNS5_IJlSC_lEEEaSJ_NS4_8TiledMMAINS4_8MMA_AtomIJNS4_4SM904GMMA26MMA_64x64x32_S32S8S8_SS_TNEEEENS4_6LayoutINS5_IJSC_SC_SC_EEENS5_IJNSA_ILi0EEESS_SS_EEEEENS5_IJNS4_10UnderscoreESV_SV_EEEEENS4_23SM90_TMA_LOAD_MULTICASTENS4_14ComposedLayoutINS4_7SwizzleILi1ELi4ELi3EEENS4_18smem_ptr_flag_bitsILi8EEENSQ_INS5_IJNSA_ILi8EEESH_EEENS5_IJSH_SC_EEEEEEEvNS4_8identityESY_S18_vS19_EENS_8epilogue10collective6detail29Sm90TmaWarpSpecializedAdapterINS1C_15DefaultEpilogueIaSJ_SJ_NS1B_6thread17LinearCombinationIaLi1EiiLNS1G_9ScaleType4KindE0ELNS_15FloatRoundStyleE2EaEENS1_15EpilogueDefaultEEEEEvvEEEEvNT_6ParamsE,"a",@progbits
	.sectionflags	@""
	.align	4
.nv.constant0._ZN7cutlass13device_kernelINS_4gemm6kernel13GemmUniversalIN4cute5tupleIJiiiiEEENS1_10collective13CollectiveMmaINS1_34MainloopSm90TmaGmmaWarpSpecializedILi5ENS5_IJNS4_1CILi2EEESB_NSA_ILi1EEEEEENS1_32KernelTmaWarpSpecializedPingpongEEENS5_IJNSA_ILi64EEESG_NSA_ILi32EEEEEEaNS5_IJlSC_lEEEaSJ_NS4_8TiledMMAINS4_8MMA_AtomIJNS4_4SM904GMMA26MMA_64x64x32_S32S8S8_SS_TNEEEENS4_6LayoutINS5_IJSC_SC_SC_EEENS5_IJNSA_ILi0EEESS_SS_EEEEENS5_IJNS4_10UnderscoreESV_SV_EEEEENS4_23SM90_TMA_LOAD_MULTICASTENS4_14ComposedLayoutINS4_7SwizzleILi1ELi4ELi3EEENS4_18smem_ptr_flag_bitsILi8EEENSQ_INS5_IJNSA_ILi8EEESH_EEENS5_IJSH_SC_EEEEEEEvNS4_8identityESY_S18_vS19_EENS_8epilogue10collective6detail29Sm90TmaWarpSpecializedAdapterINS1C_15DefaultEpilogueIaSJ_SJ_NS1B_6thread17LinearCombinationIaLi1EiiLNS1G_9ScaleType4KindE0ELNS_15FloatRoundStyleE2EaEENS1_15EpilogueDefaultEEEEEvvEEEEvNT_6ParamsE:
	.zero		1664


//--------------------- SYMBOLS --------------------------

	.type		.nv.reservedSmem.offset0,@object
	.size		.nv.reservedSmem.offset0,0x4
	.type		__assertfail,@function
